//
// Generated by NVIDIA NVVM Compiler
//
// Compiler Build ID: CL-36424714
// Cuda compilation tools, release 13.0, V13.0.88
// Based on NVVM 20.0.0
//

.version 9.0
.target sm_100
.address_size 64

	// .globl	_Z14dilationKernelPhS_iiii

.visible .entry _Z14dilationKernelPhS_iiii(
	.param .u64 .ptr .align 1 _Z14dilationKernelPhS_iiii_param_0,
	.param .u64 .ptr .align 1 _Z14dilationKernelPhS_iiii_param_1,
	.param .u32 _Z14dilationKernelPhS_iiii_param_2,
	.param .u32 _Z14dilationKernelPhS_iiii_param_3,
	.param .u32 _Z14dilationKernelPhS_iiii_param_4,
	.param .u32 _Z14dilationKernelPhS_iiii_param_5
)
{
	.reg .pred 	%p<91>;
	.reg .b16 	%rs<90>;
	.reg .b32 	%r<115>;
	.reg .b64 	%rd<38>;

	ld.param.u64 	%rd3, [_Z14dilationKernelPhS_iiii_param_0];
	ld.param.u32 	%r64, [_Z14dilationKernelPhS_iiii_param_2];
	ld.param.u32 	%r67, [_Z14dilationKernelPhS_iiii_param_3];
	ld.param.u32 	%r66, [_Z14dilationKernelPhS_iiii_param_5];
	cvta.to.global.u64 	%rd1, %rd3;
	mov.u32 	%r68, %ctaid.x;
	mov.u32 	%r69, %ntid.x;
	mov.u32 	%r70, %tid.x;
	mad.lo.s32 	%r1, %r68, %r69, %r70;
	mov.u32 	%r71, %ctaid.y;
	mov.u32 	%r72, %ntid.y;
	mov.u32 	%r73, %tid.y;
	mad.lo.s32 	%r74, %r71, %r72, %r73;
	setp.ge.s32 	%p2, %r1, %r64;
	setp.ge.s32 	%p3, %r74, %r67;
	or.pred  	%p4, %p2, %p3;
	@%p4 bra 	$L__BB0_43;
	neg.s32 	%r3, %r66;
	setp.lt.s32 	%p5, %r66, 0;
	mov.b16 	%rs79, 0;
	@%p5 bra 	$L__BB0_42;
	shl.b32 	%r75, %r66, 1;
	and.b32  	%r4, %r75, 6;
	and.b32  	%r5, %r66, 1;
	sub.s32 	%r6, 3, %r66;
	and.b32  	%r76, %r75, -8;
	neg.s32 	%r7, %r76;
	sub.s32 	%r10, %r74, %r66;
	mul.lo.s32 	%r77, %r64, %r10;
	add.s32 	%r78, %r77, %r64;
	add.s32 	%r8, %r1, %r78;
	shl.b32 	%r9, %r64, 3;
	add.s32 	%r79, %r10, 2;
	mad.lo.s32 	%r11, %r64, %r79, %r1;
	add.s32 	%r80, %r10, 3;
	mad.lo.s32 	%r12, %r64, %r80, %r1;
	add.s32 	%r81, %r10, 4;
	mad.lo.s32 	%r13, %r64, %r81, %r1;
	add.s32 	%r82, %r10, 5;
	mad.lo.s32 	%r14, %r64, %r82, %r1;
	add.s32 	%r83, %r10, 6;
	mad.lo.s32 	%r15, %r64, %r83, %r1;
	add.s32 	%r84, %r10, 7;
	mad.lo.s32 	%r16, %r64, %r84, %r1;
	add.s32 	%r17, %r1, %r77;
	mov.b16 	%rs79, 0;
	mov.u32 	%r100, %r3;
$L__BB0_3:
	setp.lt.u32 	%p6, %r66, 4;
	add.s32 	%r19, %r100, %r1;
	setp.gt.s32 	%p7, %r19, -1;
	setp.lt.s32 	%p8, %r19, %r64;
	and.pred  	%p1, %p7, %p8;
	mov.u32 	%r113, %r3;
	@%p6 bra 	$L__BB0_23;
	add.s32 	%r109, %r8, %r100;
	add.s32 	%r107, %r11, %r100;
	add.s32 	%r106, %r12, %r100;
	add.s32 	%r105, %r13, %r100;
	add.s32 	%r104, %r14, %r100;
	add.s32 	%r103, %r15, %r100;
	add.s32 	%r102, %r16, %r100;
	add.s32 	%r101, %r17, %r100;
	mov.u32 	%r108, %r10;
	mov.u32 	%r110, %r7;
	mov.u32 	%r111, %r6;
$L__BB0_5:
	.pragma "nounroll";
	setp.gt.s32 	%p9, %r108, -1;
	setp.lt.s32 	%p10, %r108, %r67;
	and.pred  	%p11, %p9, %p10;
	and.pred  	%p12, %p1, %p11;
	not.pred 	%p13, %p12;
	@%p13 bra 	$L__BB0_7;
	cvt.s64.s32 	%rd4, %r101;
	add.s64 	%rd5, %rd1, %rd4;
	ld.global.u8 	%rs39, [%rd5];
	and.b16  	%rs40, %rs79, 255;
	max.u16 	%rs79, %rs40, %rs39;
$L__BB0_7:
	add.s32 	%r85, %r108, 1;
	setp.gt.s32 	%p14, %r85, -1;
	setp.lt.s32 	%p15, %r85, %r67;
	and.pred  	%p16, %p14, %p15;
	and.pred  	%p17, %p1, %p16;
	not.pred 	%p18, %p17;
	@%p18 bra 	$L__BB0_9;
	cvt.s64.s32 	%rd6, %r109;
	add.s64 	%rd7, %rd1, %rd6;
	ld.global.u8 	%rs41, [%rd7];
	and.b16  	%rs42, %rs79, 255;
	max.u16 	%rs79, %rs42, %rs41;
$L__BB0_9:
	add.s32 	%r86, %r108, 2;
	setp.gt.s32 	%p19, %r86, -1;
	setp.lt.s32 	%p20, %r86, %r67;
	and.pred  	%p21, %p19, %p20;
	and.pred  	%p22, %p1, %p21;
	not.pred 	%p23, %p22;
	@%p23 bra 	$L__BB0_11;
	cvt.s64.s32 	%rd8, %r107;
	add.s64 	%rd9, %rd1, %rd8;
	ld.global.u8 	%rs43, [%rd9];
	and.b16  	%rs44, %rs79, 255;
	max.u16 	%rs79, %rs44, %rs43;
$L__BB0_11:
	add.s32 	%r87, %r108, 3;
	setp.gt.s32 	%p24, %r87, -1;
	setp.lt.s32 	%p25, %r87, %r67;
	and.pred  	%p26, %p24, %p25;
	and.pred  	%p27, %p1, %p26;
	not.pred 	%p28, %p27;
	@%p28 bra 	$L__BB0_13;
	cvt.s64.s32 	%rd10, %r106;
	add.s64 	%rd11, %rd1, %rd10;
	ld.global.u8 	%rs45, [%rd11];
	and.b16  	%rs46, %rs79, 255;
	max.u16 	%rs79, %rs46, %rs45;
$L__BB0_13:
	add.s32 	%r88, %r108, 4;
	setp.gt.s32 	%p29, %r88, -1;
	setp.lt.s32 	%p30, %r88, %r67;
	and.pred  	%p31, %p29, %p30;
	and.pred  	%p32, %p1, %p31;
	not.pred 	%p33, %p32;
	@%p33 bra 	$L__BB0_15;
	cvt.s64.s32 	%rd12, %r105;
	add.s64 	%rd13, %rd1, %rd12;
	ld.global.u8 	%rs47, [%rd13];
	and.b16  	%rs48, %rs79, 255;
	max.u16 	%rs79, %rs48, %rs47;
$L__BB0_15:
	add.s32 	%r89, %r108, 5;
	setp.gt.s32 	%p34, %r89, -1;
	setp.lt.s32 	%p35, %r89, %r67;
	and.pred  	%p36, %p34, %p35;
	and.pred  	%p37, %p1, %p36;
	not.pred 	%p38, %p37;
	@%p38 bra 	$L__BB0_17;
	cvt.s64.s32 	%rd14, %r104;
	add.s64 	%rd15, %rd1, %rd14;
	ld.global.u8 	%rs49, [%rd15];
	and.b16  	%rs50, %rs79, 255;
	max.u16 	%rs79, %rs50, %rs49;
$L__BB0_17:
	add.s32 	%r90, %r108, 6;
	setp.gt.s32 	%p39, %r90, -1;
	setp.lt.s32 	%p40, %r90, %r67;
	and.pred  	%p41, %p39, %p40;
	and.pred  	%p42, %p1, %p41;
	not.pred 	%p43, %p42;
	@%p43 bra 	$L__BB0_19;
	cvt.s64.s32 	%rd16, %r103;
	add.s64 	%rd17, %rd1, %rd16;
	ld.global.u8 	%rs51, [%rd17];
	and.b16  	%rs52, %rs79, 255;
	max.u16 	%rs79, %rs52, %rs51;
$L__BB0_19:
	add.s32 	%r91, %r108, 7;
	setp.gt.s32 	%p44, %r91, -1;
	setp.lt.s32 	%p45, %r91, %r67;
	and.pred  	%p46, %p44, %p45;
	and.pred  	%p47, %p1, %p46;
	not.pred 	%p48, %p47;
	@%p48 bra 	$L__BB0_21;
	cvt.s64.s32 	%rd18, %r102;
	add.s64 	%rd19, %rd1, %rd18;
	ld.global.u8 	%rs53, [%rd19];
	and.b16  	%rs54, %rs79, 255;
	max.u16 	%rs79, %rs54, %rs53;
$L__BB0_21:
	add.s32 	%r111, %r111, 8;
	add.s32 	%r110, %r110, 8;
	add.s32 	%r109, %r109, %r9;
	add.s32 	%r108, %r108, 8;
	add.s32 	%r107, %r107, %r9;
	add.s32 	%r106, %r106, %r9;
	add.s32 	%r105, %r105, %r9;
	add.s32 	%r104, %r104, %r9;
	add.s32 	%r103, %r103, %r9;
	add.s32 	%r102, %r102, %r9;
	add.s32 	%r101, %r101, %r9;
	setp.ne.s32 	%p49, %r110, 0;
	@%p49 bra 	$L__BB0_5;
	add.s32 	%r113, %r111, -3;
$L__BB0_23:
	setp.lt.u32 	%p50, %r4, 3;
	@%p50 bra 	$L__BB0_33;
	add.s32 	%r52, %r113, %r74;
	setp.gt.s32 	%p51, %r52, -1;
	setp.lt.s32 	%p52, %r52, %r67;
	and.pred  	%p53, %p51, %p52;
	and.pred  	%p55, %p1, %p53;
	not.pred 	%p56, %p55;
	@%p56 bra 	$L__BB0_26;
	mad.lo.s32 	%r92, %r52, %r64, %r19;
	cvt.s64.s32 	%rd20, %r92;
	add.s64 	%rd21, %rd1, %rd20;
	ld.global.u8 	%rs55, [%rd21];
	and.b16  	%rs56, %rs79, 255;
	max.u16 	%rs79, %rs56, %rs55;
$L__BB0_26:
	add.s32 	%r53, %r52, 1;
	setp.gt.s32 	%p57, %r53, -1;
	setp.lt.s32 	%p58, %r53, %r67;
	and.pred  	%p59, %p57, %p58;
	and.pred  	%p60, %p1, %p59;
	not.pred 	%p61, %p60;
	@%p61 bra 	$L__BB0_28;
	mad.lo.s32 	%r93, %r53, %r64, %r19;
	cvt.s64.s32 	%rd22, %r93;
	add.s64 	%rd23, %rd1, %rd22;
	ld.global.u8 	%rs57, [%rd23];
	and.b16  	%rs58, %rs79, 255;
	max.u16 	%rs79, %rs58, %rs57;
$L__BB0_28:
	add.s32 	%r54, %r52, 2;
	setp.gt.s32 	%p62, %r54, -1;
	setp.lt.s32 	%p63, %r54, %r67;
	and.pred  	%p64, %p62, %p63;
	and.pred  	%p65, %p1, %p64;
	not.pred 	%p66, %p65;
	@%p66 bra 	$L__BB0_30;
	mad.lo.s32 	%r94, %r54, %r64, %r19;
	cvt.s64.s32 	%rd24, %r94;
	add.s64 	%rd25, %rd1, %rd24;
	ld.global.u8 	%rs59, [%rd25];
	and.b16  	%rs60, %rs79, 255;
	max.u16 	%rs79, %rs60, %rs59;
$L__BB0_30:
	add.s32 	%r55, %r52, 3;
	setp.gt.s32 	%p67, %r55, -1;
	setp.lt.s32 	%p68, %r55, %r67;
	and.pred  	%p69, %p67, %p68;
	and.pred  	%p70, %p1, %p69;
	not.pred 	%p71, %p70;
	@%p71 bra 	$L__BB0_32;
	mad.lo.s32 	%r95, %r55, %r64, %r19;
	cvt.s64.s32 	%rd26, %r95;
	add.s64 	%rd27, %rd1, %rd26;
	ld.global.u8 	%rs61, [%rd27];
	and.b16  	%rs62, %rs79, 255;
	max.u16 	%rs79, %rs62, %rs61;
$L__BB0_32:
	add.s32 	%r113, %r113, 4;
$L__BB0_33:
	setp.eq.s32 	%p72, %r5, 0;
	@%p72 bra 	$L__BB0_39;
	add.s32 	%r58, %r113, %r74;
	setp.gt.s32 	%p73, %r58, -1;
	setp.lt.s32 	%p74, %r58, %r67;
	and.pred  	%p75, %p73, %p74;
	and.pred  	%p77, %p1, %p75;
	not.pred 	%p78, %p77;
	@%p78 bra 	$L__BB0_36;
	mad.lo.s32 	%r96, %r58, %r64, %r19;
	cvt.s64.s32 	%rd28, %r96;
	add.s64 	%rd29, %rd1, %rd28;
	ld.global.u8 	%rs63, [%rd29];
	and.b16  	%rs64, %rs79, 255;
	max.u16 	%rs79, %rs64, %rs63;
$L__BB0_36:
	add.s32 	%r59, %r58, 1;
	setp.gt.s32 	%p79, %r59, -1;
	setp.lt.s32 	%p80, %r59, %r67;
	and.pred  	%p81, %p79, %p80;
	and.pred  	%p82, %p1, %p81;
	not.pred 	%p83, %p82;
	@%p83 bra 	$L__BB0_38;
	mad.lo.s32 	%r97, %r59, %r64, %r19;
	cvt.s64.s32 	%rd30, %r97;
	add.s64 	%rd31, %rd1, %rd30;
	ld.global.u8 	%rs65, [%rd31];
	and.b16  	%rs66, %rs79, 255;
	max.u16 	%rs79, %rs66, %rs65;
$L__BB0_38:
	add.s32 	%r113, %r113, 2;
$L__BB0_39:
	add.s32 	%r62, %r113, %r74;
	setp.gt.s32 	%p84, %r62, -1;
	setp.lt.s32 	%p85, %r62, %r67;
	and.pred  	%p86, %p84, %p85;
	and.pred  	%p88, %p1, %p86;
	not.pred 	%p89, %p88;
	@%p89 bra 	$L__BB0_41;
	mad.lo.s32 	%r98, %r62, %r64, %r19;
	cvt.s64.s32 	%rd32, %r98;
	add.s64 	%rd33, %rd1, %rd32;
	ld.global.u8 	%rs67, [%rd33];
	and.b16  	%rs68, %rs79, 255;
	max.u16 	%rs79, %rs68, %rs67;
$L__BB0_41:
	add.s32 	%r63, %r100, 1;
	setp.ne.s32 	%p90, %r100, %r66;
	mov.u32 	%r100, %r63;
	@%p90 bra 	$L__BB0_3;
$L__BB0_42:
	ld.param.u64 	%rd37, [_Z14dilationKernelPhS_iiii_param_1];
	mad.lo.s32 	%r99, %r64, %r74, %r1;
	cvt.s64.s32 	%rd34, %r99;
	cvta.to.global.u64 	%rd35, %rd37;
	add.s64 	%rd36, %rd35, %rd34;
	st.global.u8 	[%rd36], %rs79;
$L__BB0_43:
	ret;

}
	// .globl	_Z13erosionKernelPhS_iiii
.visible .entry _Z13erosionKernelPhS_iiii(
	.param .u64 .ptr .align 1 _Z13erosionKernelPhS_iiii_param_0,
	.param .u64 .ptr .align 1 _Z13erosionKernelPhS_iiii_param_1,
	.param .u32 _Z13erosionKernelPhS_iiii_param_2,
	.param .u32 _Z13erosionKernelPhS_iiii_param_3,
	.param .u32 _Z13erosionKernelPhS_iiii_param_4,
	.param .u32 _Z13erosionKernelPhS_iiii_param_5
)
{
	.reg .pred 	%p<91>;
	.reg .b16 	%rs<90>;
	.reg .b32 	%r<115>;
	.reg .b64 	%rd<38>;

	ld.param.u64 	%rd3, [_Z13erosionKernelPhS_iiii_param_0];
	ld.param.u32 	%r64, [_Z13erosionKernelPhS_iiii_param_2];
	ld.param.u32 	%r67, [_Z13erosionKernelPhS_iiii_param_3];
	ld.param.u32 	%r66, [_Z13erosionKernelPhS_iiii_param_5];
	cvta.to.global.u64 	%rd1, %rd3;
	mov.u32 	%r68, %ctaid.x;
	mov.u32 	%r69, %ntid.x;
	mov.u32 	%r70, %tid.x;
	mad.lo.s32 	%r1, %r68, %r69, %r70;
	mov.u32 	%r71, %ctaid.y;
	mov.u32 	%r72, %ntid.y;
	mov.u32 	%r73, %tid.y;
	mad.lo.s32 	%r74, %r71, %r72, %r73;
	setp.ge.s32 	%p2, %r1, %r64;
	setp.ge.s32 	%p3, %r74, %r67;
	or.pred  	%p4, %p2, %p3;
	@%p4 bra 	$L__BB1_43;
	neg.s32 	%r3, %r66;
	setp.lt.s32 	%p5, %r66, 0;
	mov.b16 	%rs79, 255;
	@%p5 bra 	$L__BB1_42;
	shl.b32 	%r75, %r66, 1;
	and.b32  	%r4, %r75, 6;
	and.b32  	%r5, %r66, 1;
	sub.s32 	%r6, 3, %r66;
	and.b32  	%r76, %r75, -8;
	neg.s32 	%r7, %r76;
	sub.s32 	%r10, %r74, %r66;
	mul.lo.s32 	%r77, %r64, %r10;
	add.s32 	%r78, %r77, %r64;
	add.s32 	%r8, %r1, %r78;
	shl.b32 	%r9, %r64, 3;
	add.s32 	%r79, %r10, 2;
	mad.lo.s32 	%r11, %r64, %r79, %r1;
	add.s32 	%r80, %r10, 3;
	mad.lo.s32 	%r12, %r64, %r80, %r1;
	add.s32 	%r81, %r10, 4;
	mad.lo.s32 	%r13, %r64, %r81, %r1;
	add.s32 	%r82, %r10, 5;
	mad.lo.s32 	%r14, %r64, %r82, %r1;
	add.s32 	%r83, %r10, 6;
	mad.lo.s32 	%r15, %r64, %r83, %r1;
	add.s32 	%r84, %r10, 7;
	mad.lo.s32 	%r16, %r64, %r84, %r1;
	add.s32 	%r17, %r1, %r77;
	mov.b16 	%rs79, 255;
	mov.u32 	%r100, %r3;
$L__BB1_3:
	setp.lt.u32 	%p6, %r66, 4;
	add.s32 	%r19, %r100, %r1;
	setp.gt.s32 	%p7, %r19, -1;
	setp.lt.s32 	%p8, %r19, %r64;
	and.pred  	%p1, %p7, %p8;
	mov.u32 	%r113, %r3;
	@%p6 bra 	$L__BB1_23;
	add.s32 	%r109, %r8, %r100;
	add.s32 	%r107, %r11, %r100;
	add.s32 	%r106, %r12, %r100;
	add.s32 	%r105, %r13, %r100;
	add.s32 	%r104, %r14, %r100;
	add.s32 	%r103, %r15, %r100;
	add.s32 	%r102, %r16, %r100;
	add.s32 	%r101, %r17, %r100;
	mov.u32 	%r108, %r10;
	mov.u32 	%r110, %r7;
	mov.u32 	%r111, %r6;
$L__BB1_5:
	.pragma "nounroll";
	setp.gt.s32 	%p9, %r108, -1;
	setp.lt.s32 	%p10, %r108, %r67;
	and.pred  	%p11, %p9, %p10;
	and.pred  	%p12, %p1, %p11;
	not.pred 	%p13, %p12;
	@%p13 bra 	$L__BB1_7;
	cvt.s64.s32 	%rd4, %r101;
	add.s64 	%rd5, %rd1, %rd4;
	ld.global.u8 	%rs39, [%rd5];
	and.b16  	%rs40, %rs79, 255;
	min.u16 	%rs79, %rs40, %rs39;
$L__BB1_7:
	add.s32 	%r85, %r108, 1;
	setp.gt.s32 	%p14, %r85, -1;
	setp.lt.s32 	%p15, %r85, %r67;
	and.pred  	%p16, %p14, %p15;
	and.pred  	%p17, %p1, %p16;
	not.pred 	%p18, %p17;
	@%p18 bra 	$L__BB1_9;
	cvt.s64.s32 	%rd6, %r109;
	add.s64 	%rd7, %rd1, %rd6;
	ld.global.u8 	%rs41, [%rd7];
	and.b16  	%rs42, %rs79, 255;
	min.u16 	%rs79, %rs42, %rs41;
$L__BB1_9:
	add.s32 	%r86, %r108, 2;
	setp.gt.s32 	%p19, %r86, -1;
	setp.lt.s32 	%p20, %r86, %r67;
	and.pred  	%p21, %p19, %p20;
	and.pred  	%p22, %p1, %p21;
	not.pred 	%p23, %p22;
	@%p23 bra 	$L__BB1_11;
	cvt.s64.s32 	%rd8, %r107;
	add.s64 	%rd9, %rd1, %rd8;
	ld.global.u8 	%rs43, [%rd9];
	and.b16  	%rs44, %rs79, 255;
	min.u16 	%rs79, %rs44, %rs43;
$L__BB1_11:
	add.s32 	%r87, %r108, 3;
	setp.gt.s32 	%p24, %r87, -1;
	setp.lt.s32 	%p25, %r87, %r67;
	and.pred  	%p26, %p24, %p25;
	and.pred  	%p27, %p1, %p26;
	not.pred 	%p28, %p27;
	@%p28 bra 	$L__BB1_13;
	cvt.s64.s32 	%rd10, %r106;
	add.s64 	%rd11, %rd1, %rd10;
	ld.global.u8 	%rs45, [%rd11];
	and.b16  	%rs46, %rs79, 255;
	min.u16 	%rs79, %rs46, %rs45;
$L__BB1_13:
	add.s32 	%r88, %r108, 4;
	setp.gt.s32 	%p29, %r88, -1;
	setp.lt.s32 	%p30, %r88, %r67;
	and.pred  	%p31, %p29, %p30;
	and.pred  	%p32, %p1, %p31;
	not.pred 	%p33, %p32;
	@%p33 bra 	$L__BB1_15;
	cvt.s64.s32 	%rd12, %r105;
	add.s64 	%rd13, %rd1, %rd12;
	ld.global.u8 	%rs47, [%rd13];
	and.b16  	%rs48, %rs79, 255;
	min.u16 	%rs79, %rs48, %rs47;
$L__BB1_15:
	add.s32 	%r89, %r108, 5;
	setp.gt.s32 	%p34, %r89, -1;
	setp.lt.s32 	%p35, %r89, %r67;
	and.pred  	%p36, %p34, %p35;
	and.pred  	%p37, %p1, %p36;
	not.pred 	%p38, %p37;
	@%p38 bra 	$L__BB1_17;
	cvt.s64.s32 	%rd14, %r104;
	add.s64 	%rd15, %rd1, %rd14;
	ld.global.u8 	%rs49, [%rd15];
	and.b16  	%rs50, %rs79, 255;
	min.u16 	%rs79, %rs50, %rs49;
$L__BB1_17:
	add.s32 	%r90, %r108, 6;
	setp.gt.s32 	%p39, %r90, -1;
	setp.lt.s32 	%p40, %r90, %r67;
	and.pred  	%p41, %p39, %p40;
	and.pred  	%p42, %p1, %p41;
	not.pred 	%p43, %p42;
	@%p43 bra 	$L__BB1_19;
	cvt.s64.s32 	%rd16, %r103;
	add.s64 	%rd17, %rd1, %rd16;
	ld.global.u8 	%rs51, [%rd17];
	and.b16  	%rs52, %rs79, 255;
	min.u16 	%rs79, %rs52, %rs51;
$L__BB1_19:
	add.s32 	%r91, %r108, 7;
	setp.gt.s32 	%p44, %r91, -1;
	setp.lt.s32 	%p45, %r91, %r67;
	and.pred  	%p46, %p44, %p45;
	and.pred  	%p47, %p1, %p46;
	not.pred 	%p48, %p47;
	@%p48 bra 	$L__BB1_21;
	cvt.s64.s32 	%rd18, %r102;
	add.s64 	%rd19, %rd1, %rd18;
	ld.global.u8 	%rs53, [%rd19];
	and.b16  	%rs54, %rs79, 255;
	min.u16 	%rs79, %rs54, %rs53;
$L__BB1_21:
	add.s32 	%r111, %r111, 8;
	add.s32 	%r110, %r110, 8;
	add.s32 	%r109, %r109, %r9;
	add.s32 	%r108, %r108, 8;
	add.s32 	%r107, %r107, %r9;
	add.s32 	%r106, %r106, %r9;
	add.s32 	%r105, %r105, %r9;
	add.s32 	%r104, %r104, %r9;
	add.s32 	%r103, %r103, %r9;
	add.s32 	%r102, %r102, %r9;
	add.s32 	%r101, %r101, %r9;
	setp.ne.s32 	%p49, %r110, 0;
	@%p49 bra 	$L__BB1_5;
	add.s32 	%r113, %r111, -3;
$L__BB1_23:
	setp.lt.u32 	%p50, %r4, 3;
	@%p50 bra 	$L__BB1_33;
	add.s32 	%r52, %r113, %r74;
	setp.gt.s32 	%p51, %r52, -1;
	setp.lt.s32 	%p52, %r52, %r67;
	and.pred  	%p53, %p51, %p52;
	and.pred  	%p55, %p1, %p53;
	not.pred 	%p56, %p55;
	@%p56 bra 	$L__BB1_26;
	mad.lo.s32 	%r92, %r52, %r64, %r19;
	cvt.s64.s32 	%rd20, %r92;
	add.s64 	%rd21, %rd1, %rd20;
	ld.global.u8 	%rs55, [%rd21];
	and.b16  	%rs56, %rs79, 255;
	min.u16 	%rs79, %rs56, %rs55;
$L__BB1_26:
	add.s32 	%r53, %r52, 1;
	setp.gt.s32 	%p57, %r53, -1;
	setp.lt.s32 	%p58, %r53, %r67;
	and.pred  	%p59, %p57, %p58;
	and.pred  	%p60, %p1, %p59;
	not.pred 	%p61, %p60;
	@%p61 bra 	$L__BB1_28;
	mad.lo.s32 	%r93, %r53, %r64, %r19;
	cvt.s64.s32 	%rd22, %r93;
	add.s64 	%rd23, %rd1, %rd22;
	ld.global.u8 	%rs57, [%rd23];
	and.b16  	%rs58, %rs79, 255;
	min.u16 	%rs79, %rs58, %rs57;
$L__BB1_28:
	add.s32 	%r54, %r52, 2;
	setp.gt.s32 	%p62, %r54, -1;
	setp.lt.s32 	%p63, %r54, %r67;
	and.pred  	%p64, %p62, %p63;
	and.pred  	%p65, %p1, %p64;
	not.pred 	%p66, %p65;
	@%p66 bra 	$L__BB1_30;
	mad.lo.s32 	%r94, %r54, %r64, %r19;
	cvt.s64.s32 	%rd24, %r94;
	add.s64 	%rd25, %rd1, %rd24;
	ld.global.u8 	%rs59, [%rd25];
	and.b16  	%rs60, %rs79, 255;
	min.u16 	%rs79, %rs60, %rs59;
$L__BB1_30:
	add.s32 	%r55, %r52, 3;
	setp.gt.s32 	%p67, %r55, -1;
	setp.lt.s32 	%p68, %r55, %r67;
	and.pred  	%p69, %p67, %p68;
	and.pred  	%p70, %p1, %p69;
	not.pred 	%p71, %p70;
	@%p71 bra 	$L__BB1_32;
	mad.lo.s32 	%r95, %r55, %r64, %r19;
	cvt.s64.s32 	%rd26, %r95;
	add.s64 	%rd27, %rd1, %rd26;
	ld.global.u8 	%rs61, [%rd27];
	and.b16  	%rs62, %rs79, 255;
	min.u16 	%rs79, %rs62, %rs61;
$L__BB1_32:
	add.s32 	%r113, %r113, 4;
$L__BB1_33:
	setp.eq.s32 	%p72, %r5, 0;
	@%p72 bra 	$L__BB1_39;
	add.s32 	%r58, %r113, %r74;
	setp.gt.s32 	%p73, %r58, -1;
	setp.lt.s32 	%p74, %r58, %r67;
	and.pred  	%p75, %p73, %p74;
	and.pred  	%p77, %p1, %p75;
	not.pred 	%p78, %p77;
	@%p78 bra 	$L__BB1_36;
	mad.lo.s32 	%r96, %r58, %r64, %r19;
	cvt.s64.s32 	%rd28, %r96;
	add.s64 	%rd29, %rd1, %rd28;
	ld.global.u8 	%rs63, [%rd29];
	and.b16  	%rs64, %rs79, 255;
	min.u16 	%rs79, %rs64, %rs63;
$L__BB1_36:
	add.s32 	%r59, %r58, 1;
	setp.gt.s32 	%p79, %r59, -1;
	setp.lt.s32 	%p80, %r59, %r67;
	and.pred  	%p81, %p79, %p80;
	and.pred  	%p82, %p1, %p81;
	not.pred 	%p83, %p82;
	@%p83 bra 	$L__BB1_38;
	mad.lo.s32 	%r97, %r59, %r64, %r19;
	cvt.s64.s32 	%rd30, %r97;
	add.s64 	%rd31, %rd1, %rd30;
	ld.global.u8 	%rs65, [%rd31];
	and.b16  	%rs66, %rs79, 255;
	min.u16 	%rs79, %rs66, %rs65;
$L__BB1_38:
	add.s32 	%r113, %r113, 2;
$L__BB1_39:
	add.s32 	%r62, %r113, %r74;
	setp.gt.s32 	%p84, %r62, -1;
	setp.lt.s32 	%p85, %r62, %r67;
	and.pred  	%p86, %p84, %p85;
	and.pred  	%p88, %p1, %p86;
	not.pred 	%p89, %p88;
	@%p89 bra 	$L__BB1_41;
	mad.lo.s32 	%r98, %r62, %r64, %r19;
	cvt.s64.s32 	%rd32, %r98;
	add.s64 	%rd33, %rd1, %rd32;
	ld.global.u8 	%rs67, [%rd33];
	and.b16  	%rs68, %rs79, 255;
	min.u16 	%rs79, %rs68, %rs67;
$L__BB1_41:
	add.s32 	%r63, %r100, 1;
	setp.ne.s32 	%p90, %r100, %r66;
	mov.u32 	%r100, %r63;
	@%p90 bra 	$L__BB1_3;
$L__BB1_42:
	ld.param.u64 	%rd37, [_Z13erosionKernelPhS_iiii_param_1];
	mad.lo.s32 	%r99, %r64, %r74, %r1;
	cvt.s64.s32 	%rd34, %r99;
	cvta.to.global.u64 	%rd35, %rd37;
	add.s64 	%rd36, %rd35, %rd34;
	st.global.u8 	[%rd36], %rs79;
$L__BB1_43:
	ret;

}
	// .globl	_Z13openingKernelPhS_iiii
.visible .entry _Z13openingKernelPhS_iiii(
	.param .u64 .ptr .align 1 _Z13openingKernelPhS_iiii_param_0,
	.param .u64 .ptr .align 1 _Z13openingKernelPhS_iiii_param_1,
	.param .u32 _Z13openingKernelPhS_iiii_param_2,
	.param .u32 _Z13openingKernelPhS_iiii_param_3,
	.param .u32 _Z13openingKernelPhS_iiii_param_4,
	.param .u32 _Z13openingKernelPhS_iiii_param_5
)
{
	.reg .pred 	%p<91>;
	.reg .b16 	%rs<90>;
	.reg .b32 	%r<115>;
	.reg .b64 	%rd<38>;

	ld.param.u64 	%rd3, [_Z13openingKernelPhS_iiii_param_0];
	ld.param.u32 	%r64, [_Z13openingKernelPhS_iiii_param_2];
	ld.param.u32 	%r67, [_Z13openingKernelPhS_iiii_param_3];
	ld.param.u32 	%r66, [_Z13openingKernelPhS_iiii_param_5];
	cvta.to.global.u64 	%rd1, %rd3;
	mov.u32 	%r68, %ctaid.x;
	mov.u32 	%r69, %ntid.x;
	mov.u32 	%r70, %tid.x;
	mad.lo.s32 	%r1, %r68, %r69, %r70;
	mov.u32 	%r71, %ctaid.y;
	mov.u32 	%r72, %ntid.y;
	mov.u32 	%r73, %tid.y;
	mad.lo.s32 	%r74, %r71, %r72, %r73;
	setp.ge.s32 	%p2, %r1, %r64;
	setp.ge.s32 	%p3, %r74, %r67;
	or.pred  	%p4, %p2, %p3;
	@%p4 bra 	$L__BB2_43;
	neg.s32 	%r3, %r66;
	setp.lt.s32 	%p5, %r66, 0;
	mov.b16 	%rs79, 255;
	@%p5 bra 	$L__BB2_42;
	shl.b32 	%r75, %r66, 1;
	and.b32  	%r4, %r75, 6;
	and.b32  	%r5, %r66, 1;
	sub.s32 	%r6, 3, %r66;
	and.b32  	%r76, %r75, -8;
	neg.s32 	%r7, %r76;
	sub.s32 	%r10, %r74, %r66;
	mul.lo.s32 	%r77, %r64, %r10;
	add.s32 	%r78, %r77, %r64;
	add.s32 	%r8, %r1, %r78;
	shl.b32 	%r9, %r64, 3;
	add.s32 	%r79, %r10, 2;
	mad.lo.s32 	%r11, %r64, %r79, %r1;
	add.s32 	%r80, %r10, 3;
	mad.lo.s32 	%r12, %r64, %r80, %r1;
	add.s32 	%r81, %r10, 4;
	mad.lo.s32 	%r13, %r64, %r81, %r1;
	add.s32 	%r82, %r10, 5;
	mad.lo.s32 	%r14, %r64, %r82, %r1;
	add.s32 	%r83, %r10, 6;
	mad.lo.s32 	%r15, %r64, %r83, %r1;
	add.s32 	%r84, %r10, 7;
	mad.lo.s32 	%r16, %r64, %r84, %r1;
	add.s32 	%r17, %r1, %r77;
	mov.b16 	%rs79, 255;
	mov.u32 	%r100, %r3;
$L__BB2_3:
	setp.lt.u32 	%p6, %r66, 4;
	add.s32 	%r19, %r100, %r1;
	setp.gt.s32 	%p7, %r19, -1;
	setp.lt.s32 	%p8, %r19, %r64;
	and.pred  	%p1, %p7, %p8;
	mov.u32 	%r113, %r3;
	@%p6 bra 	$L__BB2_23;
	add.s32 	%r109, %r8, %r100;
	add.s32 	%r107, %r11, %r100;
	add.s32 	%r106, %r12, %r100;
	add.s32 	%r105, %r13, %r100;
	add.s32 	%r104, %r14, %r100;
	add.s32 	%r103, %r15, %r100;
	add.s32 	%r102, %r16, %r100;
	add.s32 	%r101, %r17, %r100;
	mov.u32 	%r108, %r10;
	mov.u32 	%r110, %r7;
	mov.u32 	%r111, %r6;
$L__BB2_5:
	.pragma "nounroll";
	setp.gt.s32 	%p9, %r108, -1;
	setp.lt.s32 	%p10, %r108, %r67;
	and.pred  	%p11, %p9, %p10;
	and.pred  	%p12, %p1, %p11;
	not.pred 	%p13, %p12;
	@%p13 bra 	$L__BB2_7;
	cvt.s64.s32 	%rd4, %r101;
	add.s64 	%rd5, %rd1, %rd4;
	ld.global.u8 	%rs39, [%rd5];
	and.b16  	%rs40, %rs79, 255;
	min.u16 	%rs79, %rs40, %rs39;
$L__BB2_7:
	add.s32 	%r85, %r108, 1;
	setp.gt.s32 	%p14, %r85, -1;
	setp.lt.s32 	%p15, %r85, %r67;
	and.pred  	%p16, %p14, %p15;
	and.pred  	%p17, %p1, %p16;
	not.pred 	%p18, %p17;
	@%p18 bra 	$L__BB2_9;
	cvt.s64.s32 	%rd6, %r109;
	add.s64 	%rd7, %rd1, %rd6;
	ld.global.u8 	%rs41, [%rd7];
	and.b16  	%rs42, %rs79, 255;
	min.u16 	%rs79, %rs42, %rs41;
$L__BB2_9:
	add.s32 	%r86, %r108, 2;
	setp.gt.s32 	%p19, %r86, -1;
	setp.lt.s32 	%p20, %r86, %r67;
	and.pred  	%p21, %p19, %p20;
	and.pred  	%p22, %p1, %p21;
	not.pred 	%p23, %p22;
	@%p23 bra 	$L__BB2_11;
	cvt.s64.s32 	%rd8, %r107;
	add.s64 	%rd9, %rd1, %rd8;
	ld.global.u8 	%rs43, [%rd9];
	and.b16  	%rs44, %rs79, 255;
	min.u16 	%rs79, %rs44, %rs43;
$L__BB2_11:
	add.s32 	%r87, %r108, 3;
	setp.gt.s32 	%p24, %r87, -1;
	setp.lt.s32 	%p25, %r87, %r67;
	and.pred  	%p26, %p24, %p25;
	and.pred  	%p27, %p1, %p26;
	not.pred 	%p28, %p27;
	@%p28 bra 	$L__BB2_13;
	cvt.s64.s32 	%rd10, %r106;
	add.s64 	%rd11, %rd1, %rd10;
	ld.global.u8 	%rs45, [%rd11];
	and.b16  	%rs46, %rs79, 255;
	min.u16 	%rs79, %rs46, %rs45;
$L__BB2_13:
	add.s32 	%r88, %r108, 4;
	setp.gt.s32 	%p29, %r88, -1;
	setp.lt.s32 	%p30, %r88, %r67;
	and.pred  	%p31, %p29, %p30;
	and.pred  	%p32, %p1, %p31;
	not.pred 	%p33, %p32;
	@%p33 bra 	$L__BB2_15;
	cvt.s64.s32 	%rd12, %r105;
	add.s64 	%rd13, %rd1, %rd12;
	ld.global.u8 	%rs47, [%rd13];
	and.b16  	%rs48, %rs79, 255;
	min.u16 	%rs79, %rs48, %rs47;
$L__BB2_15:
	add.s32 	%r89, %r108, 5;
	setp.gt.s32 	%p34, %r89, -1;
	setp.lt.s32 	%p35, %r89, %r67;
	and.pred  	%p36, %p34, %p35;
	and.pred  	%p37, %p1, %p36;
	not.pred 	%p38, %p37;
	@%p38 bra 	$L__BB2_17;
	cvt.s64.s32 	%rd14, %r104;
	add.s64 	%rd15, %rd1, %rd14;
	ld.global.u8 	%rs49, [%rd15];
	and.b16  	%rs50, %rs79, 255;
	min.u16 	%rs79, %rs50, %rs49;
$L__BB2_17:
	add.s32 	%r90, %r108, 6;
	setp.gt.s32 	%p39, %r90, -1;
	setp.lt.s32 	%p40, %r90, %r67;
	and.pred  	%p41, %p39, %p40;
	and.pred  	%p42, %p1, %p41;
	not.pred 	%p43, %p42;
	@%p43 bra 	$L__BB2_19;
	cvt.s64.s32 	%rd16, %r103;
	add.s64 	%rd17, %rd1, %rd16;
	ld.global.u8 	%rs51, [%rd17];
	and.b16  	%rs52, %rs79, 255;
	min.u16 	%rs79, %rs52, %rs51;
$L__BB2_19:
	add.s32 	%r91, %r108, 7;
	setp.gt.s32 	%p44, %r91, -1;
	setp.lt.s32 	%p45, %r91, %r67;
	and.pred  	%p46, %p44, %p45;
	and.pred  	%p47, %p1, %p46;
	not.pred 	%p48, %p47;
	@%p48 bra 	$L__BB2_21;
	cvt.s64.s32 	%rd18, %r102;
	add.s64 	%rd19, %rd1, %rd18;
	ld.global.u8 	%rs53, [%rd19];
	and.b16  	%rs54, %rs79, 255;
	min.u16 	%rs79, %rs54, %rs53;
$L__BB2_21:
	add.s32 	%r111, %r111, 8;
	add.s32 	%r110, %r110, 8;
	add.s32 	%r109, %r109, %r9;
	add.s32 	%r108, %r108, 8;
	add.s32 	%r107, %r107, %r9;
	add.s32 	%r106, %r106, %r9;
	add.s32 	%r105, %r105, %r9;
	add.s32 	%r104, %r104, %r9;
	add.s32 	%r103, %r103, %r9;
	add.s32 	%r102, %r102, %r9;
	add.s32 	%r101, %r101, %r9;
	setp.ne.s32 	%p49, %r110, 0;
	@%p49 bra 	$L__BB2_5;
	add.s32 	%r113, %r111, -3;
$L__BB2_23:
	setp.lt.u32 	%p50, %r4, 3;
	@%p50 bra 	$L__BB2_33;
	add.s32 	%r52, %r113, %r74;
	setp.gt.s32 	%p51, %r52, -1;
	setp.lt.s32 	%p52, %r52, %r67;
	and.pred  	%p53, %p51, %p52;
	and.pred  	%p55, %p1, %p53;
	not.pred 	%p56, %p55;
	@%p56 bra 	$L__BB2_26;
	mad.lo.s32 	%r92, %r52, %r64, %r19;
	cvt.s64.s32 	%rd20, %r92;
	add.s64 	%rd21, %rd1, %rd20;
	ld.global.u8 	%rs55, [%rd21];
	and.b16  	%rs56, %rs79, 255;
	min.u16 	%rs79, %rs56, %rs55;
$L__BB2_26:
	add.s32 	%r53, %r52, 1;
	setp.gt.s32 	%p57, %r53, -1;
	setp.lt.s32 	%p58, %r53, %r67;
	and.pred  	%p59, %p57, %p58;
	and.pred  	%p60, %p1, %p59;
	not.pred 	%p61, %p60;
	@%p61 bra 	$L__BB2_28;
	mad.lo.s32 	%r93, %r53, %r64, %r19;
	cvt.s64.s32 	%rd22, %r93;
	add.s64 	%rd23, %rd1, %rd22;
	ld.global.u8 	%rs57, [%rd23];
	and.b16  	%rs58, %rs79, 255;
	min.u16 	%rs79, %rs58, %rs57;
$L__BB2_28:
	add.s32 	%r54, %r52, 2;
	setp.gt.s32 	%p62, %r54, -1;
	setp.lt.s32 	%p63, %r54, %r67;
	and.pred  	%p64, %p62, %p63;
	and.pred  	%p65, %p1, %p64;
	not.pred 	%p66, %p65;
	@%p66 bra 	$L__BB2_30;
	mad.lo.s32 	%r94, %r54, %r64, %r19;
	cvt.s64.s32 	%rd24, %r94;
	add.s64 	%rd25, %rd1, %rd24;
	ld.global.u8 	%rs59, [%rd25];
	and.b16  	%rs60, %rs79, 255;
	min.u16 	%rs79, %rs60, %rs59;
$L__BB2_30:
	add.s32 	%r55, %r52, 3;
	setp.gt.s32 	%p67, %r55, -1;
	setp.lt.s32 	%p68, %r55, %r67;
	and.pred  	%p69, %p67, %p68;
	and.pred  	%p70, %p1, %p69;
	not.pred 	%p71, %p70;
	@%p71 bra 	$L__BB2_32;
	mad.lo.s32 	%r95, %r55, %r64, %r19;
	cvt.s64.s32 	%rd26, %r95;
	add.s64 	%rd27, %rd1, %rd26;
	ld.global.u8 	%rs61, [%rd27];
	and.b16  	%rs62, %rs79, 255;
	min.u16 	%rs79, %rs62, %rs61;
$L__BB2_32:
	add.s32 	%r113, %r113, 4;
$L__BB2_33:
	setp.eq.s32 	%p72, %r5, 0;
	@%p72 bra 	$L__BB2_39;
	add.s32 	%r58, %r113, %r74;
	setp.gt.s32 	%p73, %r58, -1;
	setp.lt.s32 	%p74, %r58, %r67;
	and.pred  	%p75, %p73, %p74;
	and.pred  	%p77, %p1, %p75;
	not.pred 	%p78, %p77;
	@%p78 bra 	$L__BB2_36;
	mad.lo.s32 	%r96, %r58, %r64, %r19;
	cvt.s64.s32 	%rd28, %r96;
	add.s64 	%rd29, %rd1, %rd28;
	ld.global.u8 	%rs63, [%rd29];
	and.b16  	%rs64, %rs79, 255;
	min.u16 	%rs79, %rs64, %rs63;
$L__BB2_36:
	add.s32 	%r59, %r58, 1;
	setp.gt.s32 	%p79, %r59, -1;
	setp.lt.s32 	%p80, %r59, %r67;
	and.pred  	%p81, %p79, %p80;
	and.pred  	%p82, %p1, %p81;
	not.pred 	%p83, %p82;
	@%p83 bra 	$L__BB2_38;
	mad.lo.s32 	%r97, %r59, %r64, %r19;
	cvt.s64.s32 	%rd30, %r97;
	add.s64 	%rd31, %rd1, %rd30;
	ld.global.u8 	%rs65, [%rd31];
	and.b16  	%rs66, %rs79, 255;
	min.u16 	%rs79, %rs66, %rs65;
$L__BB2_38:
	add.s32 	%r113, %r113, 2;
$L__BB2_39:
	add.s32 	%r62, %r113, %r74;
	setp.gt.s32 	%p84, %r62, -1;
	setp.lt.s32 	%p85, %r62, %r67;
	and.pred  	%p86, %p84, %p85;
	and.pred  	%p88, %p1, %p86;
	not.pred 	%p89, %p88;
	@%p89 bra 	$L__BB2_41;
	mad.lo.s32 	%r98, %r62, %r64, %r19;
	cvt.s64.s32 	%rd32, %r98;
	add.s64 	%rd33, %rd1, %rd32;
	ld.global.u8 	%rs67, [%rd33];
	and.b16  	%rs68, %rs79, 255;
	min.u16 	%rs79, %rs68, %rs67;
$L__BB2_41:
	add.s32 	%r63, %r100, 1;
	setp.ne.s32 	%p90, %r100, %r66;
	mov.u32 	%r100, %r63;
	@%p90 bra 	$L__BB2_3;
$L__BB2_42:
	ld.param.u64 	%rd37, [_Z13openingKernelPhS_iiii_param_1];
	mad.lo.s32 	%r99, %r64, %r74, %r1;
	cvt.s64.s32 	%rd34, %r99;
	cvta.to.global.u64 	%rd35, %rd37;
	add.s64 	%rd36, %rd35, %rd34;
	st.global.u8 	[%rd36], %rs79;
$L__BB2_43:
	ret;

}
	// .globl	_Z13closingKernelPhS_iiii
.visible .entry _Z13closingKernelPhS_iiii(
	.param .u64 .ptr .align 1 _Z13closingKernelPhS_iiii_param_0,
	.param .u64 .ptr .align 1 _Z13closingKernelPhS_iiii_param_1,
	.param .u32 _Z13closingKernelPhS_iiii_param_2,
	.param .u32 _Z13closingKernelPhS_iiii_param_3,
	.param .u32 _Z13closingKernelPhS_iiii_param_4,
	.param .u32 _Z13closingKernelPhS_iiii_param_5
)
{
	.reg .pred 	%p<91>;
	.reg .b16 	%rs<90>;
	.reg .b32 	%r<115>;
	.reg .b64 	%rd<38>;

	ld.param.u64 	%rd3, [_Z13closingKernelPhS_iiii_param_0];
	ld.param.u32 	%r64, [_Z13closingKernelPhS_iiii_param_2];
	ld.param.u32 	%r67, [_Z13closingKernelPhS_iiii_param_3];
	ld.param.u32 	%r66, [_Z13closingKernelPhS_iiii_param_5];
	cvta.to.global.u64 	%rd1, %rd3;
	mov.u32 	%r68, %ctaid.x;
	mov.u32 	%r69, %ntid.x;
	mov.u32 	%r70, %tid.x;
	mad.lo.s32 	%r1, %r68, %r69, %r70;
	mov.u32 	%r71, %ctaid.y;
	mov.u32 	%r72, %ntid.y;
	mov.u32 	%r73, %tid.y;
	mad.lo.s32 	%r74, %r71, %r72, %r73;
	setp.ge.s32 	%p2, %r1, %r64;
	setp.ge.s32 	%p3, %r74, %r67;
	or.pred  	%p4, %p2, %p3;
	@%p4 bra 	$L__BB3_43;
	neg.s32 	%r3, %r66;
	setp.lt.s32 	%p5, %r66, 0;
	mov.b16 	%rs79, 0;
	@%p5 bra 	$L__BB3_42;
	shl.b32 	%r75, %r66, 1;
	and.b32  	%r4, %r75, 6;
	and.b32  	%r5, %r66, 1;
	sub.s32 	%r6, 3, %r66;
	and.b32  	%r76, %r75, -8;
	neg.s32 	%r7, %r76;
	sub.s32 	%r10, %r74, %r66;
	mul.lo.s32 	%r77, %r64, %r10;
	add.s32 	%r78, %r77, %r64;
	add.s32 	%r8, %r1, %r78;
	shl.b32 	%r9, %r64, 3;
	add.s32 	%r79, %r10, 2;
	mad.lo.s32 	%r11, %r64, %r79, %r1;
	add.s32 	%r80, %r10, 3;
	mad.lo.s32 	%r12, %r64, %r80, %r1;
	add.s32 	%r81, %r10, 4;
	mad.lo.s32 	%r13, %r64, %r81, %r1;
	add.s32 	%r82, %r10, 5;
	mad.lo.s32 	%r14, %r64, %r82, %r1;
	add.s32 	%r83, %r10, 6;
	mad.lo.s32 	%r15, %r64, %r83, %r1;
	add.s32 	%r84, %r10, 7;
	mad.lo.s32 	%r16, %r64, %r84, %r1;
	add.s32 	%r17, %r1, %r77;
	mov.b16 	%rs79, 0;
	mov.u32 	%r100, %r3;
$L__BB3_3:
	setp.lt.u32 	%p6, %r66, 4;
	add.s32 	%r19, %r100, %r1;
	setp.gt.s32 	%p7, %r19, -1;
	setp.lt.s32 	%p8, %r19, %r64;
	and.pred  	%p1, %p7, %p8;
	mov.u32 	%r113, %r3;
	@%p6 bra 	$L__BB3_23;
	add.s32 	%r109, %r8, %r100;
	add.s32 	%r107, %r11, %r100;
	add.s32 	%r106, %r12, %r100;
	add.s32 	%r105, %r13, %r100;
	add.s32 	%r104, %r14, %r100;
	add.s32 	%r103, %r15, %r100;
	add.s32 	%r102, %r16, %r100;
	add.s32 	%r101, %r17, %r100;
	mov.u32 	%r108, %r10;
	mov.u32 	%r110, %r7;
	mov.u32 	%r111, %r6;
$L__BB3_5:
	.pragma "nounroll";
	setp.gt.s32 	%p9, %r108, -1;
	setp.lt.s32 	%p10, %r108, %r67;
	and.pred  	%p11, %p9, %p10;
	and.pred  	%p12, %p1, %p11;
	not.pred 	%p13, %p12;
	@%p13 bra 	$L__BB3_7;
	cvt.s64.s32 	%rd4, %r101;
	add.s64 	%rd5, %rd1, %rd4;
	ld.global.u8 	%rs39, [%rd5];
	and.b16  	%rs40, %rs79, 255;
	max.u16 	%rs79, %rs40, %rs39;
$L__BB3_7:
	add.s32 	%r85, %r108, 1;
	setp.gt.s32 	%p14, %r85, -1;
	setp.lt.s32 	%p15, %r85, %r67;
	and.pred  	%p16, %p14, %p15;
	and.pred  	%p17, %p1, %p16;
	not.pred 	%p18, %p17;
	@%p18 bra 	$L__BB3_9;
	cvt.s64.s32 	%rd6, %r109;
	add.s64 	%rd7, %rd1, %rd6;
	ld.global.u8 	%rs41, [%rd7];
	and.b16  	%rs42, %rs79, 255;
	max.u16 	%rs79, %rs42, %rs41;
$L__BB3_9:
	add.s32 	%r86, %r108, 2;
	setp.gt.s32 	%p19, %r86, -1;
	setp.lt.s32 	%p20, %r86, %r67;
	and.pred  	%p21, %p19, %p20;
	and.pred  	%p22, %p1, %p21;
	not.pred 	%p23, %p22;
	@%p23 bra 	$L__BB3_11;
	cvt.s64.s32 	%rd8, %r107;
	add.s64 	%rd9, %rd1, %rd8;
	ld.global.u8 	%rs43, [%rd9];
	and.b16  	%rs44, %rs79, 255;
	max.u16 	%rs79, %rs44, %rs43;
$L__BB3_11:
	add.s32 	%r87, %r108, 3;
	setp.gt.s32 	%p24, %r87, -1;
	setp.lt.s32 	%p25, %r87, %r67;
	and.pred  	%p26, %p24, %p25;
	and.pred  	%p27, %p1, %p26;
	not.pred 	%p28, %p27;
	@%p28 bra 	$L__BB3_13;
	cvt.s64.s32 	%rd10, %r106;
	add.s64 	%rd11, %rd1, %rd10;
	ld.global.u8 	%rs45, [%rd11];
	and.b16  	%rs46, %rs79, 255;
	max.u16 	%rs79, %rs46, %rs45;
$L__BB3_13:
	add.s32 	%r88, %r108, 4;
	setp.gt.s32 	%p29, %r88, -1;
	setp.lt.s32 	%p30, %r88, %r67;
	and.pred  	%p31, %p29, %p30;
	and.pred  	%p32, %p1, %p31;
	not.pred 	%p33, %p32;
	@%p33 bra 	$L__BB3_15;
	cvt.s64.s32 	%rd12, %r105;
	add.s64 	%rd13, %rd1, %rd12;
	ld.global.u8 	%rs47, [%rd13];
	and.b16  	%rs48, %rs79, 255;
	max.u16 	%rs79, %rs48, %rs47;
$L__BB3_15:
	add.s32 	%r89, %r108, 5;
	setp.gt.s32 	%p34, %r89, -1;
	setp.lt.s32 	%p35, %r89, %r67;
	and.pred  	%p36, %p34, %p35;
	and.pred  	%p37, %p1, %p36;
	not.pred 	%p38, %p37;
	@%p38 bra 	$L__BB3_17;
	cvt.s64.s32 	%rd14, %r104;
	add.s64 	%rd15, %rd1, %rd14;
	ld.global.u8 	%rs49, [%rd15];
	and.b16  	%rs50, %rs79, 255;
	max.u16 	%rs79, %rs50, %rs49;
$L__BB3_17:
	add.s32 	%r90, %r108, 6;
	setp.gt.s32 	%p39, %r90, -1;
	setp.lt.s32 	%p40, %r90, %r67;
	and.pred  	%p41, %p39, %p40;
	and.pred  	%p42, %p1, %p41;
	not.pred 	%p43, %p42;
	@%p43 bra 	$L__BB3_19;
	cvt.s64.s32 	%rd16, %r103;
	add.s64 	%rd17, %rd1, %rd16;
	ld.global.u8 	%rs51, [%rd17];
	and.b16  	%rs52, %rs79, 255;
	max.u16 	%rs79, %rs52, %rs51;
$L__BB3_19:
	add.s32 	%r91, %r108, 7;
	setp.gt.s32 	%p44, %r91, -1;
	setp.lt.s32 	%p45, %r91, %r67;
	and.pred  	%p46, %p44, %p45;
	and.pred  	%p47, %p1, %p46;
	not.pred 	%p48, %p47;
	@%p48 bra 	$L__BB3_21;
	cvt.s64.s32 	%rd18, %r102;
	add.s64 	%rd19, %rd1, %rd18;
	ld.global.u8 	%rs53, [%rd19];
	and.b16  	%rs54, %rs79, 255;
	max.u16 	%rs79, %rs54, %rs53;
$L__BB3_21:
	add.s32 	%r111, %r111, 8;
	add.s32 	%r110, %r110, 8;
	add.s32 	%r109, %r109, %r9;
	add.s32 	%r108, %r108, 8;
	add.s32 	%r107, %r107, %r9;
	add.s32 	%r106, %r106, %r9;
	add.s32 	%r105, %r105, %r9;
	add.s32 	%r104, %r104, %r9;
	add.s32 	%r103, %r103, %r9;
	add.s32 	%r102, %r102, %r9;
	add.s32 	%r101, %r101, %r9;
	setp.ne.s32 	%p49, %r110, 0;
	@%p49 bra 	$L__BB3_5;
	add.s32 	%r113, %r111, -3;
$L__BB3_23:
	setp.lt.u32 	%p50, %r4, 3;
	@%p50 bra 	$L__BB3_33;
	add.s32 	%r52, %r113, %r74;
	setp.gt.s32 	%p51, %r52, -1;
	setp.lt.s32 	%p52, %r52, %r67;
	and.pred  	%p53, %p51, %p52;
	and.pred  	%p55, %p1, %p53;
	not.pred 	%p56, %p55;
	@%p56 bra 	$L__BB3_26;
	mad.lo.s32 	%r92, %r52, %r64, %r19;
	cvt.s64.s32 	%rd20, %r92;
	add.s64 	%rd21, %rd1, %rd20;
	ld.global.u8 	%rs55, [%rd21];
	and.b16  	%rs56, %rs79, 255;
	max.u16 	%rs79, %rs56, %rs55;
$L__BB3_26:
	add.s32 	%r53, %r52, 1;
	setp.gt.s32 	%p57, %r53, -1;
	setp.lt.s32 	%p58, %r53, %r67;
	and.pred  	%p59, %p57, %p58;
	and.pred  	%p60, %p1, %p59;
	not.pred 	%p61, %p60;
	@%p61 bra 	$L__BB3_28;
	mad.lo.s32 	%r93, %r53, %r64, %r19;
	cvt.s64.s32 	%rd22, %r93;
	add.s64 	%rd23, %rd1, %rd22;
	ld.global.u8 	%rs57, [%rd23];
	and.b16  	%rs58, %rs79, 255;
	max.u16 	%rs79, %rs58, %rs57;
$L__BB3_28:
	add.s32 	%r54, %r52, 2;
	setp.gt.s32 	%p62, %r54, -1;
	setp.lt.s32 	%p63, %r54, %r67;
	and.pred  	%p64, %p62, %p63;
	and.pred  	%p65, %p1, %p64;
	not.pred 	%p66, %p65;
	@%p66 bra 	$L__BB3_30;
	mad.lo.s32 	%r94, %r54, %r64, %r19;
	cvt.s64.s32 	%rd24, %r94;
	add.s64 	%rd25, %rd1, %rd24;
	ld.global.u8 	%rs59, [%rd25];
	and.b16  	%rs60, %rs79, 255;
	max.u16 	%rs79, %rs60, %rs59;
$L__BB3_30:
	add.s32 	%r55, %r52, 3;
	setp.gt.s32 	%p67, %r55, -1;
	setp.lt.s32 	%p68, %r55, %r67;
	and.pred  	%p69, %p67, %p68;
	and.pred  	%p70, %p1, %p69;
	not.pred 	%p71, %p70;
	@%p71 bra 	$L__BB3_32;
	mad.lo.s32 	%r95, %r55, %r64, %r19;
	cvt.s64.s32 	%rd26, %r95;
	add.s64 	%rd27, %rd1, %rd26;
	ld.global.u8 	%rs61, [%rd27];
	and.b16  	%rs62, %rs79, 255;
	max.u16 	%rs79, %rs62, %rs61;
$L__BB3_32:
	add.s32 	%r113, %r113, 4;
$L__BB3_33:
	setp.eq.s32 	%p72, %r5, 0;
	@%p72 bra 	$L__BB3_39;
	add.s32 	%r58, %r113, %r74;
	setp.gt.s32 	%p73, %r58, -1;
	setp.lt.s32 	%p74, %r58, %r67;
	and.pred  	%p75, %p73, %p74;
	and.pred  	%p77, %p1, %p75;
	not.pred 	%p78, %p77;
	@%p78 bra 	$L__BB3_36;
	mad.lo.s32 	%r96, %r58, %r64, %r19;
	cvt.s64.s32 	%rd28, %r96;
	add.s64 	%rd29, %rd1, %rd28;
	ld.global.u8 	%rs63, [%rd29];
	and.b16  	%rs64, %rs79, 255;
	max.u16 	%rs79, %rs64, %rs63;
$L__BB3_36:
	add.s32 	%r59, %r58, 1;
	setp.gt.s32 	%p79, %r59, -1;
	setp.lt.s32 	%p80, %r59, %r67;
	and.pred  	%p81, %p79, %p80;
	and.pred  	%p82, %p1, %p81;
	not.pred 	%p83, %p82;
	@%p83 bra 	$L__BB3_38;
	mad.lo.s32 	%r97, %r59, %r64, %r19;
	cvt.s64.s32 	%rd30, %r97;
	add.s64 	%rd31, %rd1, %rd30;
	ld.global.u8 	%rs65, [%rd31];
	and.b16  	%rs66, %rs79, 255;
	max.u16 	%rs79, %rs66, %rs65;
$L__BB3_38:
	add.s32 	%r113, %r113, 2;
$L__BB3_39:
	add.s32 	%r62, %r113, %r74;
	setp.gt.s32 	%p84, %r62, -1;
	setp.lt.s32 	%p85, %r62, %r67;
	and.pred  	%p86, %p84, %p85;
	and.pred  	%p88, %p1, %p86;
	not.pred 	%p89, %p88;
	@%p89 bra 	$L__BB3_41;
	mad.lo.s32 	%r98, %r62, %r64, %r19;
	cvt.s64.s32 	%rd32, %r98;
	add.s64 	%rd33, %rd1, %rd32;
	ld.global.u8 	%rs67, [%rd33];
	and.b16  	%rs68, %rs79, 255;
	max.u16 	%rs79, %rs68, %rs67;
$L__BB3_41:
	add.s32 	%r63, %r100, 1;
	setp.ne.s32 	%p90, %r100, %r66;
	mov.u32 	%r100, %r63;
	@%p90 bra 	$L__BB3_3;
$L__BB3_42:
	ld.param.u64 	%rd37, [_Z13closingKernelPhS_iiii_param_1];
	mad.lo.s32 	%r99, %r64, %r74, %r1;
	cvt.s64.s32 	%rd34, %r99;
	cvta.to.global.u64 	%rd35, %rd37;
	add.s64 	%rd36, %rd35, %rd34;
	st.global.u8 	[%rd36], %rs79;
$L__BB3_43:
	ret;

}
	// .globl	_Z14gradientKernelPhS_iiii
.visible .entry _Z14gradientKernelPhS_iiii(
	.param .u64 .ptr .align 1 _Z14gradientKernelPhS_iiii_param_0,
	.param .u64 .ptr .align 1 _Z14gradientKernelPhS_iiii_param_1,
	.param .u32 _Z14gradientKernelPhS_iiii_param_2,
	.param .u32 _Z14gradientKernelPhS_iiii_param_3,
	.param .u32 _Z14gradientKernelPhS_iiii_param_4,
	.param .u32 _Z14gradientKernelPhS_iiii_param_5
)
{
	.reg .pred 	%p<91>;
	.reg .b16 	%rs<162>;
	.reg .b32 	%r<115>;
	.reg .b64 	%rd<38>;

	ld.param.u64 	%rd3, [_Z14gradientKernelPhS_iiii_param_0];
	ld.param.u32 	%r64, [_Z14gradientKernelPhS_iiii_param_2];
	ld.param.u32 	%r67, [_Z14gradientKernelPhS_iiii_param_3];
	ld.param.u32 	%r66, [_Z14gradientKernelPhS_iiii_param_5];
	cvta.to.global.u64 	%rd1, %rd3;
	mov.u32 	%r68, %ctaid.x;
	mov.u32 	%r69, %ntid.x;
	mov.u32 	%r70, %tid.x;
	mad.lo.s32 	%r1, %r68, %r69, %r70;
	mov.u32 	%r71, %ctaid.y;
	mov.u32 	%r72, %ntid.y;
	mov.u32 	%r73, %tid.y;
	mad.lo.s32 	%r74, %r71, %r72, %r73;
	setp.ge.s32 	%p2, %r1, %r64;
	setp.ge.s32 	%p3, %r74, %r67;
	or.pred  	%p4, %p2, %p3;
	@%p4 bra 	$L__BB4_44;
	neg.s32 	%r3, %r66;
	setp.lt.s32 	%p5, %r66, 0;
	mov.b16 	%rs161, 1;
	@%p5 bra 	$L__BB4_43;
	shl.b32 	%r75, %r66, 1;
	and.b32  	%r4, %r75, 6;
	and.b32  	%r5, %r66, 1;
	and.b32  	%r76, %r75, -8;
	neg.s32 	%r6, %r76;
	sub.s32 	%r9, %r74, %r66;
	mul.lo.s32 	%r77, %r64, %r9;
	add.s32 	%r78, %r77, %r64;
	add.s32 	%r7, %r1, %r78;
	shl.b32 	%r8, %r64, 3;
	add.s32 	%r79, %r9, 2;
	mad.lo.s32 	%r10, %r64, %r79, %r1;
	add.s32 	%r80, %r9, 3;
	mad.lo.s32 	%r11, %r64, %r80, %r1;
	add.s32 	%r81, %r9, 4;
	mad.lo.s32 	%r12, %r64, %r81, %r1;
	add.s32 	%r82, %r9, 5;
	mad.lo.s32 	%r13, %r64, %r82, %r1;
	add.s32 	%r83, %r9, 6;
	mad.lo.s32 	%r14, %r64, %r83, %r1;
	add.s32 	%r84, %r9, 7;
	mad.lo.s32 	%r15, %r64, %r84, %r1;
	add.s32 	%r16, %r1, %r77;
	mov.b16 	%rs142, 0;
	mov.b16 	%rs141, 255;
	mov.u32 	%r100, %r3;
$L__BB4_3:
	setp.lt.u32 	%p6, %r66, 4;
	add.s32 	%r18, %r100, %r1;
	setp.gt.s32 	%p7, %r18, -1;
	setp.lt.s32 	%p8, %r18, %r64;
	and.pred  	%p1, %p7, %p8;
	mov.u32 	%r113, %r3;
	@%p6 bra 	$L__BB4_23;
	sub.s32 	%r111, 3, %r66;
	add.s32 	%r109, %r7, %r100;
	add.s32 	%r107, %r10, %r100;
	add.s32 	%r106, %r11, %r100;
	add.s32 	%r105, %r12, %r100;
	add.s32 	%r104, %r13, %r100;
	add.s32 	%r103, %r14, %r100;
	add.s32 	%r102, %r15, %r100;
	add.s32 	%r101, %r16, %r100;
	mov.u32 	%r108, %r9;
	mov.u32 	%r110, %r6;
$L__BB4_5:
	.pragma "nounroll";
	setp.gt.s32 	%p9, %r108, -1;
	setp.lt.s32 	%p10, %r108, %r67;
	and.pred  	%p11, %p9, %p10;
	and.pred  	%p12, %p1, %p11;
	not.pred 	%p13, %p12;
	@%p13 bra 	$L__BB4_7;
	cvt.s64.s32 	%rd4, %r101;
	add.s64 	%rd5, %rd1, %rd4;
	ld.global.u8 	%rs76, [%rd5];
	and.b16  	%rs77, %rs142, 255;
	max.u16 	%rs142, %rs77, %rs76;
	and.b16  	%rs78, %rs141, 255;
	min.u16 	%rs141, %rs78, %rs76;
$L__BB4_7:
	add.s32 	%r85, %r108, 1;
	setp.gt.s32 	%p14, %r85, -1;
	setp.lt.s32 	%p15, %r85, %r67;
	and.pred  	%p16, %p14, %p15;
	and.pred  	%p17, %p1, %p16;
	not.pred 	%p18, %p17;
	@%p18 bra 	$L__BB4_9;
	cvt.s64.s32 	%rd6, %r109;
	add.s64 	%rd7, %rd1, %rd6;
	ld.global.u8 	%rs79, [%rd7];
	and.b16  	%rs80, %rs142, 255;
	max.u16 	%rs142, %rs80, %rs79;
	and.b16  	%rs81, %rs141, 255;
	min.u16 	%rs141, %rs81, %rs79;
$L__BB4_9:
	add.s32 	%r86, %r108, 2;
	setp.gt.s32 	%p19, %r86, -1;
	setp.lt.s32 	%p20, %r86, %r67;
	and.pred  	%p21, %p19, %p20;
	and.pred  	%p22, %p1, %p21;
	not.pred 	%p23, %p22;
	@%p23 bra 	$L__BB4_11;
	cvt.s64.s32 	%rd8, %r107;
	add.s64 	%rd9, %rd1, %rd8;
	ld.global.u8 	%rs82, [%rd9];
	and.b16  	%rs83, %rs142, 255;
	max.u16 	%rs142, %rs83, %rs82;
	and.b16  	%rs84, %rs141, 255;
	min.u16 	%rs141, %rs84, %rs82;
$L__BB4_11:
	add.s32 	%r87, %r108, 3;
	setp.gt.s32 	%p24, %r87, -1;
	setp.lt.s32 	%p25, %r87, %r67;
	and.pred  	%p26, %p24, %p25;
	and.pred  	%p27, %p1, %p26;
	not.pred 	%p28, %p27;
	@%p28 bra 	$L__BB4_13;
	cvt.s64.s32 	%rd10, %r106;
	add.s64 	%rd11, %rd1, %rd10;
	ld.global.u8 	%rs85, [%rd11];
	and.b16  	%rs86, %rs142, 255;
	max.u16 	%rs142, %rs86, %rs85;
	and.b16  	%rs87, %rs141, 255;
	min.u16 	%rs141, %rs87, %rs85;
$L__BB4_13:
	add.s32 	%r88, %r108, 4;
	setp.gt.s32 	%p29, %r88, -1;
	setp.lt.s32 	%p30, %r88, %r67;
	and.pred  	%p31, %p29, %p30;
	and.pred  	%p32, %p1, %p31;
	not.pred 	%p33, %p32;
	@%p33 bra 	$L__BB4_15;
	cvt.s64.s32 	%rd12, %r105;
	add.s64 	%rd13, %rd1, %rd12;
	ld.global.u8 	%rs88, [%rd13];
	and.b16  	%rs89, %rs142, 255;
	max.u16 	%rs142, %rs89, %rs88;
	and.b16  	%rs90, %rs141, 255;
	min.u16 	%rs141, %rs90, %rs88;
$L__BB4_15:
	add.s32 	%r89, %r108, 5;
	setp.gt.s32 	%p34, %r89, -1;
	setp.lt.s32 	%p35, %r89, %r67;
	and.pred  	%p36, %p34, %p35;
	and.pred  	%p37, %p1, %p36;
	not.pred 	%p38, %p37;
	@%p38 bra 	$L__BB4_17;
	cvt.s64.s32 	%rd14, %r104;
	add.s64 	%rd15, %rd1, %rd14;
	ld.global.u8 	%rs91, [%rd15];
	and.b16  	%rs92, %rs142, 255;
	max.u16 	%rs142, %rs92, %rs91;
	and.b16  	%rs93, %rs141, 255;
	min.u16 	%rs141, %rs93, %rs91;
$L__BB4_17:
	add.s32 	%r90, %r108, 6;
	setp.gt.s32 	%p39, %r90, -1;
	setp.lt.s32 	%p40, %r90, %r67;
	and.pred  	%p41, %p39, %p40;
	and.pred  	%p42, %p1, %p41;
	not.pred 	%p43, %p42;
	@%p43 bra 	$L__BB4_19;
	cvt.s64.s32 	%rd16, %r103;
	add.s64 	%rd17, %rd1, %rd16;
	ld.global.u8 	%rs94, [%rd17];
	and.b16  	%rs95, %rs142, 255;
	max.u16 	%rs142, %rs95, %rs94;
	and.b16  	%rs96, %rs141, 255;
	min.u16 	%rs141, %rs96, %rs94;
$L__BB4_19:
	add.s32 	%r91, %r108, 7;
	setp.gt.s32 	%p44, %r91, -1;
	setp.lt.s32 	%p45, %r91, %r67;
	and.pred  	%p46, %p44, %p45;
	and.pred  	%p47, %p1, %p46;
	not.pred 	%p48, %p47;
	@%p48 bra 	$L__BB4_21;
	cvt.s64.s32 	%rd18, %r102;
	add.s64 	%rd19, %rd1, %rd18;
	ld.global.u8 	%rs97, [%rd19];
	and.b16  	%rs98, %rs142, 255;
	max.u16 	%rs142, %rs98, %rs97;
	and.b16  	%rs99, %rs141, 255;
	min.u16 	%rs141, %rs99, %rs97;
$L__BB4_21:
	add.s32 	%r111, %r111, 8;
	add.s32 	%r110, %r110, 8;
	add.s32 	%r109, %r109, %r8;
	add.s32 	%r108, %r108, 8;
	add.s32 	%r107, %r107, %r8;
	add.s32 	%r106, %r106, %r8;
	add.s32 	%r105, %r105, %r8;
	add.s32 	%r104, %r104, %r8;
	add.s32 	%r103, %r103, %r8;
	add.s32 	%r102, %r102, %r8;
	add.s32 	%r101, %r101, %r8;
	setp.ne.s32 	%p49, %r110, 0;
	@%p49 bra 	$L__BB4_5;
	add.s32 	%r113, %r111, -3;
$L__BB4_23:
	setp.lt.u32 	%p50, %r4, 3;
	@%p50 bra 	$L__BB4_33;
	add.s32 	%r52, %r113, %r74;
	setp.gt.s32 	%p51, %r52, -1;
	setp.lt.s32 	%p52, %r52, %r67;
	and.pred  	%p53, %p51, %p52;
	and.pred  	%p55, %p1, %p53;
	not.pred 	%p56, %p55;
	@%p56 bra 	$L__BB4_26;
	mad.lo.s32 	%r92, %r52, %r64, %r18;
	cvt.s64.s32 	%rd20, %r92;
	add.s64 	%rd21, %rd1, %rd20;
	ld.global.u8 	%rs100, [%rd21];
	and.b16  	%rs101, %rs142, 255;
	max.u16 	%rs142, %rs101, %rs100;
	and.b16  	%rs102, %rs141, 255;
	min.u16 	%rs141, %rs102, %rs100;
$L__BB4_26:
	add.s32 	%r53, %r52, 1;
	setp.gt.s32 	%p57, %r53, -1;
	setp.lt.s32 	%p58, %r53, %r67;
	and.pred  	%p59, %p57, %p58;
	and.pred  	%p60, %p1, %p59;
	not.pred 	%p61, %p60;
	@%p61 bra 	$L__BB4_28;
	mad.lo.s32 	%r93, %r53, %r64, %r18;
	cvt.s64.s32 	%rd22, %r93;
	add.s64 	%rd23, %rd1, %rd22;
	ld.global.u8 	%rs103, [%rd23];
	and.b16  	%rs104, %rs142, 255;
	max.u16 	%rs142, %rs104, %rs103;
	and.b16  	%rs105, %rs141, 255;
	min.u16 	%rs141, %rs105, %rs103;
$L__BB4_28:
	add.s32 	%r54, %r52, 2;
	setp.gt.s32 	%p62, %r54, -1;
	setp.lt.s32 	%p63, %r54, %r67;
	and.pred  	%p64, %p62, %p63;
	and.pred  	%p65, %p1, %p64;
	not.pred 	%p66, %p65;
	@%p66 bra 	$L__BB4_30;
	mad.lo.s32 	%r94, %r54, %r64, %r18;
	cvt.s64.s32 	%rd24, %r94;
	add.s64 	%rd25, %rd1, %rd24;
	ld.global.u8 	%rs106, [%rd25];
	and.b16  	%rs107, %rs142, 255;
	max.u16 	%rs142, %rs107, %rs106;
	and.b16  	%rs108, %rs141, 255;
	min.u16 	%rs141, %rs108, %rs106;
$L__BB4_30:
	add.s32 	%r55, %r52, 3;
	setp.gt.s32 	%p67, %r55, -1;
	setp.lt.s32 	%p68, %r55, %r67;
	and.pred  	%p69, %p67, %p68;
	and.pred  	%p70, %p1, %p69;
	not.pred 	%p71, %p70;
	@%p71 bra 	$L__BB4_32;
	mad.lo.s32 	%r95, %r55, %r64, %r18;
	cvt.s64.s32 	%rd26, %r95;
	add.s64 	%rd27, %rd1, %rd26;
	ld.global.u8 	%rs109, [%rd27];
	and.b16  	%rs110, %rs142, 255;
	max.u16 	%rs142, %rs110, %rs109;
	and.b16  	%rs111, %rs141, 255;
	min.u16 	%rs141, %rs111, %rs109;
$L__BB4_32:
	add.s32 	%r113, %r113, 4;
$L__BB4_33:
	setp.eq.s32 	%p72, %r5, 0;
	@%p72 bra 	$L__BB4_39;
	add.s32 	%r58, %r113, %r74;
	setp.gt.s32 	%p73, %r58, -1;
	setp.lt.s32 	%p74, %r58, %r67;
	and.pred  	%p75, %p73, %p74;
	and.pred  	%p77, %p1, %p75;
	not.pred 	%p78, %p77;
	@%p78 bra 	$L__BB4_36;
	mad.lo.s32 	%r96, %r58, %r64, %r18;
	cvt.s64.s32 	%rd28, %r96;
	add.s64 	%rd29, %rd1, %rd28;
	ld.global.u8 	%rs112, [%rd29];
	and.b16  	%rs113, %rs142, 255;
	max.u16 	%rs142, %rs113, %rs112;
	and.b16  	%rs114, %rs141, 255;
	min.u16 	%rs141, %rs114, %rs112;
$L__BB4_36:
	add.s32 	%r59, %r58, 1;
	setp.gt.s32 	%p79, %r59, -1;
	setp.lt.s32 	%p80, %r59, %r67;
	and.pred  	%p81, %p79, %p80;
	and.pred  	%p82, %p1, %p81;
	not.pred 	%p83, %p82;
	@%p83 bra 	$L__BB4_38;
	mad.lo.s32 	%r97, %r59, %r64, %r18;
	cvt.s64.s32 	%rd30, %r97;
	add.s64 	%rd31, %rd1, %rd30;
	ld.global.u8 	%rs115, [%rd31];
	and.b16  	%rs116, %rs142, 255;
	max.u16 	%rs142, %rs116, %rs115;
	and.b16  	%rs117, %rs141, 255;
	min.u16 	%rs141, %rs117, %rs115;
$L__BB4_38:
	add.s32 	%r113, %r113, 2;
$L__BB4_39:
	add.s32 	%r62, %r113, %r74;
	setp.gt.s32 	%p84, %r62, -1;
	setp.lt.s32 	%p85, %r62, %r67;
	and.pred  	%p86, %p84, %p85;
	and.pred  	%p88, %p1, %p86;
	not.pred 	%p89, %p88;
	@%p89 bra 	$L__BB4_41;
	mad.lo.s32 	%r98, %r62, %r64, %r18;
	cvt.s64.s32 	%rd32, %r98;
	add.s64 	%rd33, %rd1, %rd32;
	ld.global.u8 	%rs118, [%rd33];
	and.b16  	%rs119, %rs142, 255;
	max.u16 	%rs142, %rs119, %rs118;
	and.b16  	%rs120, %rs141, 255;
	min.u16 	%rs141, %rs120, %rs118;
$L__BB4_41:
	add.s32 	%r63, %r100, 1;
	setp.ne.s32 	%p90, %r100, %r66;
	mov.u32 	%r100, %r63;
	@%p90 bra 	$L__BB4_3;
	sub.s16 	%rs161, %rs142, %rs141;
$L__BB4_43:
	ld.param.u64 	%rd37, [_Z14gradientKernelPhS_iiii_param_1];
	mad.lo.s32 	%r99, %r64, %r74, %r1;
	cvt.s64.s32 	%rd34, %r99;
	cvta.to.global.u64 	%rd35, %rd37;
	add.s64 	%rd36, %rd35, %rd34;
	st.global.u8 	[%rd36], %rs161;
$L__BB4_44:
	ret;

}
	// .globl	_Z12tophatKernelPhS_iiii
.visible .entry _Z12tophatKernelPhS_iiii(
	.param .u64 .ptr .align 1 _Z12tophatKernelPhS_iiii_param_0,
	.param .u64 .ptr .align 1 _Z12tophatKernelPhS_iiii_param_1,
	.param .u32 _Z12tophatKernelPhS_iiii_param_2,
	.param .u32 _Z12tophatKernelPhS_iiii_param_3,
	.param .u32 _Z12tophatKernelPhS_iiii_param_4,
	.param .u32 _Z12tophatKernelPhS_iiii_param_5
)
{
	.reg .pred 	%p<91>;
	.reg .b16 	%rs<162>;
	.reg .b32 	%r<115>;
	.reg .b64 	%rd<38>;

	ld.param.u64 	%rd3, [_Z12tophatKernelPhS_iiii_param_0];
	ld.param.u32 	%r64, [_Z12tophatKernelPhS_iiii_param_2];
	ld.param.u32 	%r67, [_Z12tophatKernelPhS_iiii_param_3];
	ld.param.u32 	%r66, [_Z12tophatKernelPhS_iiii_param_5];
	cvta.to.global.u64 	%rd1, %rd3;
	mov.u32 	%r68, %ctaid.x;
	mov.u32 	%r69, %ntid.x;
	mov.u32 	%r70, %tid.x;
	mad.lo.s32 	%r1, %r68, %r69, %r70;
	mov.u32 	%r71, %ctaid.y;
	mov.u32 	%r72, %ntid.y;
	mov.u32 	%r73, %tid.y;
	mad.lo.s32 	%r74, %r71, %r72, %r73;
	setp.ge.s32 	%p2, %r1, %r64;
	setp.ge.s32 	%p3, %r74, %r67;
	or.pred  	%p4, %p2, %p3;
	@%p4 bra 	$L__BB5_44;
	neg.s32 	%r3, %r66;
	setp.lt.s32 	%p5, %r66, 0;
	mov.b16 	%rs161, 1;
	@%p5 bra 	$L__BB5_43;
	shl.b32 	%r75, %r66, 1;
	and.b32  	%r4, %r75, 6;
	and.b32  	%r5, %r66, 1;
	and.b32  	%r76, %r75, -8;
	neg.s32 	%r6, %r76;
	sub.s32 	%r9, %r74, %r66;
	mul.lo.s32 	%r77, %r64, %r9;
	add.s32 	%r78, %r77, %r64;
	add.s32 	%r7, %r1, %r78;
	shl.b32 	%r8, %r64, 3;
	add.s32 	%r79, %r9, 2;
	mad.lo.s32 	%r10, %r64, %r79, %r1;
	add.s32 	%r80, %r9, 3;
	mad.lo.s32 	%r11, %r64, %r80, %r1;
	add.s32 	%r81, %r9, 4;
	mad.lo.s32 	%r12, %r64, %r81, %r1;
	add.s32 	%r82, %r9, 5;
	mad.lo.s32 	%r13, %r64, %r82, %r1;
	add.s32 	%r83, %r9, 6;
	mad.lo.s32 	%r14, %r64, %r83, %r1;
	add.s32 	%r84, %r9, 7;
	mad.lo.s32 	%r15, %r64, %r84, %r1;
	add.s32 	%r16, %r1, %r77;
	mov.b16 	%rs142, 255;
	mov.b16 	%rs141, 0;
	mov.u32 	%r100, %r3;
$L__BB5_3:
	setp.lt.u32 	%p6, %r66, 4;
	add.s32 	%r18, %r100, %r1;
	setp.gt.s32 	%p7, %r18, -1;
	setp.lt.s32 	%p8, %r18, %r64;
	and.pred  	%p1, %p7, %p8;
	mov.u32 	%r113, %r3;
	@%p6 bra 	$L__BB5_23;
	sub.s32 	%r111, 3, %r66;
	add.s32 	%r109, %r7, %r100;
	add.s32 	%r107, %r10, %r100;
	add.s32 	%r106, %r11, %r100;
	add.s32 	%r105, %r12, %r100;
	add.s32 	%r104, %r13, %r100;
	add.s32 	%r103, %r14, %r100;
	add.s32 	%r102, %r15, %r100;
	add.s32 	%r101, %r16, %r100;
	mov.u32 	%r108, %r9;
	mov.u32 	%r110, %r6;
$L__BB5_5:
	.pragma "nounroll";
	setp.gt.s32 	%p9, %r108, -1;
	setp.lt.s32 	%p10, %r108, %r67;
	and.pred  	%p11, %p9, %p10;
	and.pred  	%p12, %p1, %p11;
	not.pred 	%p13, %p12;
	@%p13 bra 	$L__BB5_7;
	cvt.s64.s32 	%rd4, %r101;
	add.s64 	%rd5, %rd1, %rd4;
	ld.global.u8 	%rs76, [%rd5];
	and.b16  	%rs77, %rs142, 255;
	min.u16 	%rs142, %rs77, %rs76;
	and.b16  	%rs78, %rs141, 255;
	max.u16 	%rs141, %rs78, %rs76;
$L__BB5_7:
	add.s32 	%r85, %r108, 1;
	setp.gt.s32 	%p14, %r85, -1;
	setp.lt.s32 	%p15, %r85, %r67;
	and.pred  	%p16, %p14, %p15;
	and.pred  	%p17, %p1, %p16;
	not.pred 	%p18, %p17;
	@%p18 bra 	$L__BB5_9;
	cvt.s64.s32 	%rd6, %r109;
	add.s64 	%rd7, %rd1, %rd6;
	ld.global.u8 	%rs79, [%rd7];
	and.b16  	%rs80, %rs142, 255;
	min.u16 	%rs142, %rs80, %rs79;
	and.b16  	%rs81, %rs141, 255;
	max.u16 	%rs141, %rs81, %rs79;
$L__BB5_9:
	add.s32 	%r86, %r108, 2;
	setp.gt.s32 	%p19, %r86, -1;
	setp.lt.s32 	%p20, %r86, %r67;
	and.pred  	%p21, %p19, %p20;
	and.pred  	%p22, %p1, %p21;
	not.pred 	%p23, %p22;
	@%p23 bra 	$L__BB5_11;
	cvt.s64.s32 	%rd8, %r107;
	add.s64 	%rd9, %rd1, %rd8;
	ld.global.u8 	%rs82, [%rd9];
	and.b16  	%rs83, %rs142, 255;
	min.u16 	%rs142, %rs83, %rs82;
	and.b16  	%rs84, %rs141, 255;
	max.u16 	%rs141, %rs84, %rs82;
$L__BB5_11:
	add.s32 	%r87, %r108, 3;
	setp.gt.s32 	%p24, %r87, -1;
	setp.lt.s32 	%p25, %r87, %r67;
	and.pred  	%p26, %p24, %p25;
	and.pred  	%p27, %p1, %p26;
	not.pred 	%p28, %p27;
	@%p28 bra 	$L__BB5_13;
	cvt.s64.s32 	%rd10, %r106;
	add.s64 	%rd11, %rd1, %rd10;
	ld.global.u8 	%rs85, [%rd11];
	and.b16  	%rs86, %rs142, 255;
	min.u16 	%rs142, %rs86, %rs85;
	and.b16  	%rs87, %rs141, 255;
	max.u16 	%rs141, %rs87, %rs85;
$L__BB5_13:
	add.s32 	%r88, %r108, 4;
	setp.gt.s32 	%p29, %r88, -1;
	setp.lt.s32 	%p30, %r88, %r67;
	and.pred  	%p31, %p29, %p30;
	and.pred  	%p32, %p1, %p31;
	not.pred 	%p33, %p32;
	@%p33 bra 	$L__BB5_15;
	cvt.s64.s32 	%rd12, %r105;
	add.s64 	%rd13, %rd1, %rd12;
	ld.global.u8 	%rs88, [%rd13];
	and.b16  	%rs89, %rs142, 255;
	min.u16 	%rs142, %rs89, %rs88;
	and.b16  	%rs90, %rs141, 255;
	max.u16 	%rs141, %rs90, %rs88;
$L__BB5_15:
	add.s32 	%r89, %r108, 5;
	setp.gt.s32 	%p34, %r89, -1;
	setp.lt.s32 	%p35, %r89, %r67;
	and.pred  	%p36, %p34, %p35;
	and.pred  	%p37, %p1, %p36;
	not.pred 	%p38, %p37;
	@%p38 bra 	$L__BB5_17;
	cvt.s64.s32 	%rd14, %r104;
	add.s64 	%rd15, %rd1, %rd14;
	ld.global.u8 	%rs91, [%rd15];
	and.b16  	%rs92, %rs142, 255;
	min.u16 	%rs142, %rs92, %rs91;
	and.b16  	%rs93, %rs141, 255;
	max.u16 	%rs141, %rs93, %rs91;
$L__BB5_17:
	add.s32 	%r90, %r108, 6;
	setp.gt.s32 	%p39, %r90, -1;
	setp.lt.s32 	%p40, %r90, %r67;
	and.pred  	%p41, %p39, %p40;
	and.pred  	%p42, %p1, %p41;
	not.pred 	%p43, %p42;
	@%p43 bra 	$L__BB5_19;
	cvt.s64.s32 	%rd16, %r103;
	add.s64 	%rd17, %rd1, %rd16;
	ld.global.u8 	%rs94, [%rd17];
	and.b16  	%rs95, %rs142, 255;
	min.u16 	%rs142, %rs95, %rs94;
	and.b16  	%rs96, %rs141, 255;
	max.u16 	%rs141, %rs96, %rs94;
$L__BB5_19:
	add.s32 	%r91, %r108, 7;
	setp.gt.s32 	%p44, %r91, -1;
	setp.lt.s32 	%p45, %r91, %r67;
	and.pred  	%p46, %p44, %p45;
	and.pred  	%p47, %p1, %p46;
	not.pred 	%p48, %p47;
	@%p48 bra 	$L__BB5_21;
	cvt.s64.s32 	%rd18, %r102;
	add.s64 	%rd19, %rd1, %rd18;
	ld.global.u8 	%rs97, [%rd19];
	and.b16  	%rs98, %rs142, 255;
	min.u16 	%rs142, %rs98, %rs97;
	and.b16  	%rs99, %rs141, 255;
	max.u16 	%rs141, %rs99, %rs97;
$L__BB5_21:
	add.s32 	%r111, %r111, 8;
	add.s32 	%r110, %r110, 8;
	add.s32 	%r109, %r109, %r8;
	add.s32 	%r108, %r108, 8;
	add.s32 	%r107, %r107, %r8;
	add.s32 	%r106, %r106, %r8;
	add.s32 	%r105, %r105, %r8;
	add.s32 	%r104, %r104, %r8;
	add.s32 	%r103, %r103, %r8;
	add.s32 	%r102, %r102, %r8;
	add.s32 	%r101, %r101, %r8;
	setp.ne.s32 	%p49, %r110, 0;
	@%p49 bra 	$L__BB5_5;
	add.s32 	%r113, %r111, -3;
$L__BB5_23:
	setp.lt.u32 	%p50, %r4, 3;
	@%p50 bra 	$L__BB5_33;
	add.s32 	%r52, %r113, %r74;
	setp.gt.s32 	%p51, %r52, -1;
	setp.lt.s32 	%p52, %r52, %r67;
	and.pred  	%p53, %p51, %p52;
	and.pred  	%p55, %p1, %p53;
	not.pred 	%p56, %p55;
	@%p56 bra 	$L__BB5_26;
	mad.lo.s32 	%r92, %r52, %r64, %r18;
	cvt.s64.s32 	%rd20, %r92;
	add.s64 	%rd21, %rd1, %rd20;
	ld.global.u8 	%rs100, [%rd21];
	and.b16  	%rs101, %rs142, 255;
	min.u16 	%rs142, %rs101, %rs100;
	and.b16  	%rs102, %rs141, 255;
	max.u16 	%rs141, %rs102, %rs100;
$L__BB5_26:
	add.s32 	%r53, %r52, 1;
	setp.gt.s32 	%p57, %r53, -1;
	setp.lt.s32 	%p58, %r53, %r67;
	and.pred  	%p59, %p57, %p58;
	and.pred  	%p60, %p1, %p59;
	not.pred 	%p61, %p60;
	@%p61 bra 	$L__BB5_28;
	mad.lo.s32 	%r93, %r53, %r64, %r18;
	cvt.s64.s32 	%rd22, %r93;
	add.s64 	%rd23, %rd1, %rd22;
	ld.global.u8 	%rs103, [%rd23];
	and.b16  	%rs104, %rs142, 255;
	min.u16 	%rs142, %rs104, %rs103;
	and.b16  	%rs105, %rs141, 255;
	max.u16 	%rs141, %rs105, %rs103;
$L__BB5_28:
	add.s32 	%r54, %r52, 2;
	setp.gt.s32 	%p62, %r54, -1;
	setp.lt.s32 	%p63, %r54, %r67;
	and.pred  	%p64, %p62, %p63;
	and.pred  	%p65, %p1, %p64;
	not.pred 	%p66, %p65;
	@%p66 bra 	$L__BB5_30;
	mad.lo.s32 	%r94, %r54, %r64, %r18;
	cvt.s64.s32 	%rd24, %r94;
	add.s64 	%rd25, %rd1, %rd24;
	ld.global.u8 	%rs106, [%rd25];
	and.b16  	%rs107, %rs142, 255;
	min.u16 	%rs142, %rs107, %rs106;
	and.b16  	%rs108, %rs141, 255;
	max.u16 	%rs141, %rs108, %rs106;
$L__BB5_30:
	add.s32 	%r55, %r52, 3;
	setp.gt.s32 	%p67, %r55, -1;
	setp.lt.s32 	%p68, %r55, %r67;
	and.pred  	%p69, %p67, %p68;
	and.pred  	%p70, %p1, %p69;
	not.pred 	%p71, %p70;
	@%p71 bra 	$L__BB5_32;
	mad.lo.s32 	%r95, %r55, %r64, %r18;
	cvt.s64.s32 	%rd26, %r95;
	add.s64 	%rd27, %rd1, %rd26;
	ld.global.u8 	%rs109, [%rd27];
	and.b16  	%rs110, %rs142, 255;
	min.u16 	%rs142, %rs110, %rs109;
	and.b16  	%rs111, %rs141, 255;
	max.u16 	%rs141, %rs111, %rs109;
$L__BB5_32:
	add.s32 	%r113, %r113, 4;
$L__BB5_33:
	setp.eq.s32 	%p72, %r5, 0;
	@%p72 bra 	$L__BB5_39;
	add.s32 	%r58, %r113, %r74;
	setp.gt.s32 	%p73, %r58, -1;
	setp.lt.s32 	%p74, %r58, %r67;
	and.pred  	%p75, %p73, %p74;
	and.pred  	%p77, %p1, %p75;
	not.pred 	%p78, %p77;
	@%p78 bra 	$L__BB5_36;
	mad.lo.s32 	%r96, %r58, %r64, %r18;
	cvt.s64.s32 	%rd28, %r96;
	add.s64 	%rd29, %rd1, %rd28;
	ld.global.u8 	%rs112, [%rd29];
	and.b16  	%rs113, %rs142, 255;
	min.u16 	%rs142, %rs113, %rs112;
	and.b16  	%rs114, %rs141, 255;
	max.u16 	%rs141, %rs114, %rs112;
$L__BB5_36:
	add.s32 	%r59, %r58, 1;
	setp.gt.s32 	%p79, %r59, -1;
	setp.lt.s32 	%p80, %r59, %r67;
	and.pred  	%p81, %p79, %p80;
	and.pred  	%p82, %p1, %p81;
	not.pred 	%p83, %p82;
	@%p83 bra 	$L__BB5_38;
	mad.lo.s32 	%r97, %r59, %r64, %r18;
	cvt.s64.s32 	%rd30, %r97;
	add.s64 	%rd31, %rd1, %rd30;
	ld.global.u8 	%rs115, [%rd31];
	and.b16  	%rs116, %rs142, 255;
	min.u16 	%rs142, %rs116, %rs115;
	and.b16  	%rs117, %rs141, 255;
	max.u16 	%rs141, %rs117, %rs115;
$L__BB5_38:
	add.s32 	%r113, %r113, 2;
$L__BB5_39:
	add.s32 	%r62, %r113, %r74;
	setp.gt.s32 	%p84, %r62, -1;
	setp.lt.s32 	%p85, %r62, %r67;
	and.pred  	%p86, %p84, %p85;
	and.pred  	%p88, %p1, %p86;
	not.pred 	%p89, %p88;
	@%p89 bra 	$L__BB5_41;
	mad.lo.s32 	%r98, %r62, %r64, %r18;
	cvt.s64.s32 	%rd32, %r98;
	add.s64 	%rd33, %rd1, %rd32;
	ld.global.u8 	%rs118, [%rd33];
	and.b16  	%rs119, %rs142, 255;
	min.u16 	%rs142, %rs119, %rs118;
	and.b16  	%rs120, %rs141, 255;
	max.u16 	%rs141, %rs120, %rs118;
$L__BB5_41:
	add.s32 	%r63, %r100, 1;
	setp.ne.s32 	%p90, %r100, %r66;
	mov.u32 	%r100, %r63;
	@%p90 bra 	$L__BB5_3;
	sub.s16 	%rs161, %rs141, %rs142;
$L__BB5_43:
	ld.param.u64 	%rd37, [_Z12tophatKernelPhS_iiii_param_1];
	mad.lo.s32 	%r99, %r64, %r74, %r1;
	cvt.s64.s32 	%rd34, %r99;
	cvta.to.global.u64 	%rd35, %rd37;
	add.s64 	%rd36, %rd35, %rd34;
	st.global.u8 	[%rd36], %rs161;
$L__BB5_44:
	ret;

}
	// .globl	_Z14blackhatKernelPhS_iiii
.visible .entry _Z14blackhatKernelPhS_iiii(
	.param .u64 .ptr .align 1 _Z14blackhatKernelPhS_iiii_param_0,
	.param .u64 .ptr .align 1 _Z14blackhatKernelPhS_iiii_param_1,
	.param .u32 _Z14blackhatKernelPhS_iiii_param_2,
	.param .u32 _Z14blackhatKernelPhS_iiii_param_3,
	.param .u32 _Z14blackhatKernelPhS_iiii_param_4,
	.param .u32 _Z14blackhatKernelPhS_iiii_param_5
)
{
	.reg .pred 	%p<91>;
	.reg .b16 	%rs<162>;
	.reg .b32 	%r<115>;
	.reg .b64 	%rd<38>;

	ld.param.u64 	%rd3, [_Z14blackhatKernelPhS_iiii_param_0];
	ld.param.u32 	%r64, [_Z14blackhatKernelPhS_iiii_param_2];
	ld.param.u32 	%r67, [_Z14blackhatKernelPhS_iiii_param_3];
	ld.param.u32 	%r66, [_Z14blackhatKernelPhS_iiii_param_5];
	cvta.to.global.u64 	%rd1, %rd3;
	mov.u32 	%r68, %ctaid.x;
	mov.u32 	%r69, %ntid.x;
	mov.u32 	%r70, %tid.x;
	mad.lo.s32 	%r1, %r68, %r69, %r70;
	mov.u32 	%r71, %ctaid.y;
	mov.u32 	%r72, %ntid.y;
	mov.u32 	%r73, %tid.y;
	mad.lo.s32 	%r74, %r71, %r72, %r73;
	setp.ge.s32 	%p2, %r1, %r64;
	setp.ge.s32 	%p3, %r74, %r67;
	or.pred  	%p4, %p2, %p3;
	@%p4 bra 	$L__BB6_44;
	neg.s32 	%r3, %r66;
	setp.lt.s32 	%p5, %r66, 0;
	mov.b16 	%rs161, 255;
	@%p5 bra 	$L__BB6_43;
	shl.b32 	%r75, %r66, 1;
	and.b32  	%r4, %r75, 6;
	and.b32  	%r5, %r66, 1;
	and.b32  	%r76, %r75, -8;
	neg.s32 	%r6, %r76;
	sub.s32 	%r9, %r74, %r66;
	mul.lo.s32 	%r77, %r64, %r9;
	add.s32 	%r78, %r77, %r64;
	add.s32 	%r7, %r1, %r78;
	shl.b32 	%r8, %r64, 3;
	add.s32 	%r79, %r9, 2;
	mad.lo.s32 	%r10, %r64, %r79, %r1;
	add.s32 	%r80, %r9, 3;
	mad.lo.s32 	%r11, %r64, %r80, %r1;
	add.s32 	%r81, %r9, 4;
	mad.lo.s32 	%r12, %r64, %r81, %r1;
	add.s32 	%r82, %r9, 5;
	mad.lo.s32 	%r13, %r64, %r82, %r1;
	add.s32 	%r83, %r9, 6;
	mad.lo.s32 	%r14, %r64, %r83, %r1;
	add.s32 	%r84, %r9, 7;
	mad.lo.s32 	%r15, %r64, %r84, %r1;
	add.s32 	%r16, %r1, %r77;
	mov.b16 	%rs142, 255;
	mov.b16 	%rs141, 0;
	mov.u32 	%r100, %r3;
$L__BB6_3:
	setp.lt.u32 	%p6, %r66, 4;
	add.s32 	%r18, %r100, %r1;
	setp.gt.s32 	%p7, %r18, -1;
	setp.lt.s32 	%p8, %r18, %r64;
	and.pred  	%p1, %p7, %p8;
	mov.u32 	%r113, %r3;
	@%p6 bra 	$L__BB6_23;
	sub.s32 	%r111, 3, %r66;
	add.s32 	%r109, %r7, %r100;
	add.s32 	%r107, %r10, %r100;
	add.s32 	%r106, %r11, %r100;
	add.s32 	%r105, %r12, %r100;
	add.s32 	%r104, %r13, %r100;
	add.s32 	%r103, %r14, %r100;
	add.s32 	%r102, %r15, %r100;
	add.s32 	%r101, %r16, %r100;
	mov.u32 	%r108, %r9;
	mov.u32 	%r110, %r6;
$L__BB6_5:
	.pragma "nounroll";
	setp.gt.s32 	%p9, %r108, -1;
	setp.lt.s32 	%p10, %r108, %r67;
	and.pred  	%p11, %p9, %p10;
	and.pred  	%p12, %p1, %p11;
	not.pred 	%p13, %p12;
	@%p13 bra 	$L__BB6_7;
	cvt.s64.s32 	%rd4, %r101;
	add.s64 	%rd5, %rd1, %rd4;
	ld.global.u8 	%rs76, [%rd5];
	and.b16  	%rs77, %rs142, 255;
	min.u16 	%rs142, %rs77, %rs76;
	and.b16  	%rs78, %rs141, 255;
	max.u16 	%rs141, %rs78, %rs76;
$L__BB6_7:
	add.s32 	%r85, %r108, 1;
	setp.gt.s32 	%p14, %r85, -1;
	setp.lt.s32 	%p15, %r85, %r67;
	and.pred  	%p16, %p14, %p15;
	and.pred  	%p17, %p1, %p16;
	not.pred 	%p18, %p17;
	@%p18 bra 	$L__BB6_9;
	cvt.s64.s32 	%rd6, %r109;
	add.s64 	%rd7, %rd1, %rd6;
	ld.global.u8 	%rs79, [%rd7];
	and.b16  	%rs80, %rs142, 255;
	min.u16 	%rs142, %rs80, %rs79;
	and.b16  	%rs81, %rs141, 255;
	max.u16 	%rs141, %rs81, %rs79;
$L__BB6_9:
	add.s32 	%r86, %r108, 2;
	setp.gt.s32 	%p19, %r86, -1;
	setp.lt.s32 	%p20, %r86, %r67;
	and.pred  	%p21, %p19, %p20;
	and.pred  	%p22, %p1, %p21;
	not.pred 	%p23, %p22;
	@%p23 bra 	$L__BB6_11;
	cvt.s64.s32 	%rd8, %r107;
	add.s64 	%rd9, %rd1, %rd8;
	ld.global.u8 	%rs82, [%rd9];
	and.b16  	%rs83, %rs142, 255;
	min.u16 	%rs142, %rs83, %rs82;
	and.b16  	%rs84, %rs141, 255;
	max.u16 	%rs141, %rs84, %rs82;
$L__BB6_11:
	add.s32 	%r87, %r108, 3;
	setp.gt.s32 	%p24, %r87, -1;
	setp.lt.s32 	%p25, %r87, %r67;
	and.pred  	%p26, %p24, %p25;
	and.pred  	%p27, %p1, %p26;
	not.pred 	%p28, %p27;
	@%p28 bra 	$L__BB6_13;
	cvt.s64.s32 	%rd10, %r106;
	add.s64 	%rd11, %rd1, %rd10;
	ld.global.u8 	%rs85, [%rd11];
	and.b16  	%rs86, %rs142, 255;
	min.u16 	%rs142, %rs86, %rs85;
	and.b16  	%rs87, %rs141, 255;
	max.u16 	%rs141, %rs87, %rs85;
$L__BB6_13:
	add.s32 	%r88, %r108, 4;
	setp.gt.s32 	%p29, %r88, -1;
	setp.lt.s32 	%p30, %r88, %r67;
	and.pred  	%p31, %p29, %p30;
	and.pred  	%p32, %p1, %p31;
	not.pred 	%p33, %p32;
	@%p33 bra 	$L__BB6_15;
	cvt.s64.s32 	%rd12, %r105;
	add.s64 	%rd13, %rd1, %rd12;
	ld.global.u8 	%rs88, [%rd13];
	and.b16  	%rs89, %rs142, 255;
	min.u16 	%rs142, %rs89, %rs88;
	and.b16  	%rs90, %rs141, 255;
	max.u16 	%rs141, %rs90, %rs88;
$L__BB6_15:
	add.s32 	%r89, %r108, 5;
	setp.gt.s32 	%p34, %r89, -1;
	setp.lt.s32 	%p35, %r89, %r67;
	and.pred  	%p36, %p34, %p35;
	and.pred  	%p37, %p1, %p36;
	not.pred 	%p38, %p37;
	@%p38 bra 	$L__BB6_17;
	cvt.s64.s32 	%rd14, %r104;
	add.s64 	%rd15, %rd1, %rd14;
	ld.global.u8 	%rs91, [%rd15];
	and.b16  	%rs92, %rs142, 255;
	min.u16 	%rs142, %rs92, %rs91;
	and.b16  	%rs93, %rs141, 255;
	max.u16 	%rs141, %rs93, %rs91;
$L__BB6_17:
	add.s32 	%r90, %r108, 6;
	setp.gt.s32 	%p39, %r90, -1;
	setp.lt.s32 	%p40, %r90, %r67;
	and.pred  	%p41, %p39, %p40;
	and.pred  	%p42, %p1, %p41;
	not.pred 	%p43, %p42;
	@%p43 bra 	$L__BB6_19;
	cvt.s64.s32 	%rd16, %r103;
	add.s64 	%rd17, %rd1, %rd16;
	ld.global.u8 	%rs94, [%rd17];
	and.b16  	%rs95, %rs142, 255;
	min.u16 	%rs142, %rs95, %rs94;
	and.b16  	%rs96, %rs141, 255;
	max.u16 	%rs141, %rs96, %rs94;
$L__BB6_19:
	add.s32 	%r91, %r108, 7;
	setp.gt.s32 	%p44, %r91, -1;
	setp.lt.s32 	%p45, %r91, %r67;
	and.pred  	%p46, %p44, %p45;
	and.pred  	%p47, %p1, %p46;
	not.pred 	%p48, %p47;
	@%p48 bra 	$L__BB6_21;
	cvt.s64.s32 	%rd18, %r102;
	add.s64 	%rd19, %rd1, %rd18;
	ld.global.u8 	%rs97, [%rd19];
	and.b16  	%rs98, %rs142, 255;
	min.u16 	%rs142, %rs98, %rs97;
	and.b16  	%rs99, %rs141, 255;
	max.u16 	%rs141, %rs99, %rs97;
$L__BB6_21:
	add.s32 	%r111, %r111, 8;
	add.s32 	%r110, %r110, 8;
	add.s32 	%r109, %r109, %r8;
	add.s32 	%r108, %r108, 8;
	add.s32 	%r107, %r107, %r8;
	add.s32 	%r106, %r106, %r8;
	add.s32 	%r105, %r105, %r8;
	add.s32 	%r104, %r104, %r8;
	add.s32 	%r103, %r103, %r8;
	add.s32 	%r102, %r102, %r8;
	add.s32 	%r101, %r101, %r8;
	setp.ne.s32 	%p49, %r110, 0;
	@%p49 bra 	$L__BB6_5;
	add.s32 	%r113, %r111, -3;
$L__BB6_23:
	setp.lt.u32 	%p50, %r4, 3;
	@%p50 bra 	$L__BB6_33;
	add.s32 	%r52, %r113, %r74;
	setp.gt.s32 	%p51, %r52, -1;
	setp.lt.s32 	%p52, %r52, %r67;
	and.pred  	%p53, %p51, %p52;
	and.pred  	%p55, %p1, %p53;
	not.pred 	%p56, %p55;
	@%p56 bra 	$L__BB6_26;
	mad.lo.s32 	%r92, %r52, %r64, %r18;
	cvt.s64.s32 	%rd20, %r92;
	add.s64 	%rd21, %rd1, %rd20;
	ld.global.u8 	%rs100, [%rd21];
	and.b16  	%rs101, %rs142, 255;
	min.u16 	%rs142, %rs101, %rs100;
	and.b16  	%rs102, %rs141, 255;
	max.u16 	%rs141, %rs102, %rs100;
$L__BB6_26:
	add.s32 	%r53, %r52, 1;
	setp.gt.s32 	%p57, %r53, -1;
	setp.lt.s32 	%p58, %r53, %r67;
	and.pred  	%p59, %p57, %p58;
	and.pred  	%p60, %p1, %p59;
	not.pred 	%p61, %p60;
	@%p61 bra 	$L__BB6_28;
	mad.lo.s32 	%r93, %r53, %r64, %r18;
	cvt.s64.s32 	%rd22, %r93;
	add.s64 	%rd23, %rd1, %rd22;
	ld.global.u8 	%rs103, [%rd23];
	and.b16  	%rs104, %rs142, 255;
	min.u16 	%rs142, %rs104, %rs103;
	and.b16  	%rs105, %rs141, 255;
	max.u16 	%rs141, %rs105, %rs103;
$L__BB6_28:
	add.s32 	%r54, %r52, 2;
	setp.gt.s32 	%p62, %r54, -1;
	setp.lt.s32 	%p63, %r54, %r67;
	and.pred  	%p64, %p62, %p63;
	and.pred  	%p65, %p1, %p64;
	not.pred 	%p66, %p65;
	@%p66 bra 	$L__BB6_30;
	mad.lo.s32 	%r94, %r54, %r64, %r18;
	cvt.s64.s32 	%rd24, %r94;
	add.s64 	%rd25, %rd1, %rd24;
	ld.global.u8 	%rs106, [%rd25];
	and.b16  	%rs107, %rs142, 255;
	min.u16 	%rs142, %rs107, %rs106;
	and.b16  	%rs108, %rs141, 255;
	max.u16 	%rs141, %rs108, %rs106;
$L__BB6_30:
	add.s32 	%r55, %r52, 3;
	setp.gt.s32 	%p67, %r55, -1;
	setp.lt.s32 	%p68, %r55, %r67;
	and.pred  	%p69, %p67, %p68;
	and.pred  	%p70, %p1, %p69;
	not.pred 	%p71, %p70;
	@%p71 bra 	$L__BB6_32;
	mad.lo.s32 	%r95, %r55, %r64, %r18;
	cvt.s64.s32 	%rd26, %r95;
	add.s64 	%rd27, %rd1, %rd26;
	ld.global.u8 	%rs109, [%rd27];
	and.b16  	%rs110, %rs142, 255;
	min.u16 	%rs142, %rs110, %rs109;
	and.b16  	%rs111, %rs141, 255;
	max.u16 	%rs141, %rs111, %rs109;
$L__BB6_32:
	add.s32 	%r113, %r113, 4;
$L__BB6_33:
	setp.eq.s32 	%p72, %r5, 0;
	@%p72 bra 	$L__BB6_39;
	add.s32 	%r58, %r113, %r74;
	setp.gt.s32 	%p73, %r58, -1;
	setp.lt.s32 	%p74, %r58, %r67;
	and.pred  	%p75, %p73, %p74;
	and.pred  	%p77, %p1, %p75;
	not.pred 	%p78, %p77;
	@%p78 bra 	$L__BB6_36;
	mad.lo.s32 	%r96, %r58, %r64, %r18;
	cvt.s64.s32 	%rd28, %r96;
	add.s64 	%rd29, %rd1, %rd28;
	ld.global.u8 	%rs112, [%rd29];
	and.b16  	%rs113, %rs142, 255;
	min.u16 	%rs142, %rs113, %rs112;
	and.b16  	%rs114, %rs141, 255;
	max.u16 	%rs141, %rs114, %rs112;
$L__BB6_36:
	add.s32 	%r59, %r58, 1;
	setp.gt.s32 	%p79, %r59, -1;
	setp.lt.s32 	%p80, %r59, %r67;
	and.pred  	%p81, %p79, %p80;
	and.pred  	%p82, %p1, %p81;
	not.pred 	%p83, %p82;
	@%p83 bra 	$L__BB6_38;
	mad.lo.s32 	%r97, %r59, %r64, %r18;
	cvt.s64.s32 	%rd30, %r97;
	add.s64 	%rd31, %rd1, %rd30;
	ld.global.u8 	%rs115, [%rd31];
	and.b16  	%rs116, %rs142, 255;
	min.u16 	%rs142, %rs116, %rs115;
	and.b16  	%rs117, %rs141, 255;
	max.u16 	%rs141, %rs117, %rs115;
$L__BB6_38:
	add.s32 	%r113, %r113, 2;
$L__BB6_39:
	add.s32 	%r62, %r113, %r74;
	setp.gt.s32 	%p84, %r62, -1;
	setp.lt.s32 	%p85, %r62, %r67;
	and.pred  	%p86, %p84, %p85;
	and.pred  	%p88, %p1, %p86;
	not.pred 	%p89, %p88;
	@%p89 bra 	$L__BB6_41;
	mad.lo.s32 	%r98, %r62, %r64, %r18;
	cvt.s64.s32 	%rd32, %r98;
	add.s64 	%rd33, %rd1, %rd32;
	ld.global.u8 	%rs118, [%rd33];
	and.b16  	%rs119, %rs142, 255;
	min.u16 	%rs142, %rs119, %rs118;
	and.b16  	%rs120, %rs141, 255;
	max.u16 	%rs141, %rs120, %rs118;
$L__BB6_41:
	add.s32 	%r63, %r100, 1;
	setp.ne.s32 	%p90, %r100, %r66;
	mov.u32 	%r100, %r63;
	@%p90 bra 	$L__BB6_3;
	sub.s16 	%rs161, %rs142, %rs141;
$L__BB6_43:
	ld.param.u64 	%rd37, [_Z14blackhatKernelPhS_iiii_param_1];
	mad.lo.s32 	%r99, %r64, %r74, %r1;
	cvt.s64.s32 	%rd34, %r99;
	cvta.to.global.u64 	%rd35, %rd37;
	add.s64 	%rd36, %rd35, %rd34;
	st.global.u8 	[%rd36], %rs161;
$L__BB6_44:
	ret;

}


// ===== COMPILED SASS (sm_100) =====

	.target	sm_100

	.elftype	@"ET_EXEC"


//--------------------- .note.nv.tkinfo           --------------------------
	.section	.note.nv.tkinfo,"",@"SHT_NOTE"
	.sectionflags	@"SHF_NOTE_NV_TKINFO"
	.tkinfo
        /*0018*/ 	.word	0x00000002
        /*0030*/ 	.string	""
        /*0030*/ 	.string	"ptxas"
        /*0030*/ 	.string	"Cuda compilation tools, release 13.0, V13.0.88"
        /*0030*/ 	.string	"Build cuda_13.0.r13.0/compiler.36424714_0"
        /*0030*/ 	.string	"-arch sm_100 -m 64 "



//--------------------- .note.nv.cuinfo           --------------------------
	.section	.note.nv.cuinfo,"",@"SHT_NOTE"
	.sectionflags	@"SHF_NOTE_NV_CUINFO"
        /*0018*/ 	.short	0x0002
        /*001a*/ 	.short	0x0064
        /*001c*/ 	.short	0x0082
	.zero		2


//--------------------- .nv.info                  --------------------------
	.section	.nv.info,"",@"SHT_CUDA_INFO"
	.align	4


	//----- nvinfo : EIATTR_REGCOUNT
	.align		4
        /*0000*/ 	.byte	0x04, 0x2f
        /*0002*/ 	.short	(.L_1 - .L_0)
	.align		4
.L_0:
        /*0004*/ 	.word	index@(_Z14dilationKernelPhS_iiii)
        /*0008*/ 	.word	0x00000021


	//----- nvinfo : EIATTR_FRAME_SIZE
	.align		4
.L_1:
        /*000c*/ 	.byte	0x04, 0x11
        /*000e*/ 	.short	(.L_3 - .L_2)
	.align		4
.L_2:
        /*0010*/ 	.word	index@(_Z14dilationKernelPhS_iiii)
        /*0014*/ 	.word	0x00000000


	//----- nvinfo : EIATTR_REGCOUNT
	.align		4
.L_3:
        /*0018*/ 	.byte	0x04, 0x2f
        /*001a*/ 	.short	(.L_5 - .L_4)
	.align		4
.L_4:
        /*001c*/ 	.word	index@(_Z13erosionKernelPhS_iiii)
        /*0020*/ 	.word	0x00000021


	//----- nvinfo : EIATTR_FRAME_SIZE
	.align		4
.L_5:
        /*0024*/ 	.byte	0x04, 0x11
        /*0026*/ 	.short	(.L_7 - .L_6)
	.align		4
.L_6:
        /*0028*/ 	.word	index@(_Z13erosionKernelPhS_iiii)
        /*002c*/ 	.word	0x00000000


	//----- nvinfo : EIATTR_REGCOUNT
	.align		4
.L_7:
        /*0030*/ 	.byte	0x04, 0x2f
        /*0032*/ 	.short	(.L_9 - .L_8)
	.align		4
.L_8:
        /*0034*/ 	.word	index@(_Z13openingKernelPhS_iiii)
        /*0038*/ 	.word	0x00000021


	//----- nvinfo : EIATTR_FRAME_SIZE
	.align		4
.L_9:
        /*003c*/ 	.byte	0x04, 0x11
        /*003e*/ 	.short	(.L_11 - .L_10)
	.align		4
.L_10:
        /*0040*/ 	.word	index@(_Z13openingKernelPhS_iiii)
        /*0044*/ 	.word	0x00000000


	//----- nvinfo : EIATTR_REGCOUNT
	.align		4
.L_11:
        /*0048*/ 	.byte	0x04, 0x2f
        /*004a*/ 	.short	(.L_13 - .L_12)
	.align		4
.L_12:
        /*004c*/ 	.word	index@(_Z13closingKernelPhS_iiii)
        /*0050*/ 	.word	0x00000021


	//----- nvinfo : EIATTR_FRAME_SIZE
	.align		4
.L_13:
        /*0054*/ 	.byte	0x04, 0x11
        /*0056*/ 	.short	(.L_15 - .L_14)
	.align		4
.L_14:
        /*0058*/ 	.word	index@(_Z13closingKernelPhS_iiii)
        /*005c*/ 	.word	0x00000000


	//----- nvinfo : EIATTR_REGCOUNT
	.align		4
.L_15:
        /*0060*/ 	.byte	0x04, 0x2f
        /*0062*/ 	.short	(.L_17 - .L_16)
	.align		4
.L_16:
        /*0064*/ 	.word	index@(_Z14gradientKernelPhS_iiii)
        /*0068*/ 	.word	0x00000020


	//----- nvinfo : EIATTR_FRAME_SIZE
	.align		4
.L_17:
        /*006c*/ 	.byte	0x04, 0x11
        /*006e*/ 	.short	(.L_19 - .L_18)
	.align		4
.L_18:
        /*0070*/ 	.word	index@(_Z14gradientKernelPhS_iiii)
        /*0074*/ 	.word	0x00000000


	//----- nvinfo : EIATTR_REGCOUNT
	.align		4
.L_19:
        /*0078*/ 	.byte	0x04, 0x2f
        /*007a*/ 	.short	(.L_21 - .L_20)
	.align		4
.L_20:
        /*007c*/ 	.word	index@(_Z12tophatKernelPhS_iiii)
        /*0080*/ 	.word	0x00000020


	//----- nvinfo : EIATTR_FRAME_SIZE
	.align		4
.L_21:
        /*0084*/ 	.byte	0x04, 0x11
        /*0086*/ 	.short	(.L_23 - .L_22)
	.align		4
.L_22:
        /*0088*/ 	.word	index@(_Z12tophatKernelPhS_iiii)
        /*008c*/ 	.word	0x00000000


	//----- nvinfo : EIATTR_REGCOUNT
	.align		4
.L_23:
        /*0090*/ 	.byte	0x04, 0x2f
        /*0092*/ 	.short	(.L_25 - .L_24)
	.align		4
.L_24:
        /*0094*/ 	.word	index@(_Z14blackhatKernelPhS_iiii)
        /*0098*/ 	.word	0x00000020


	//----- nvinfo : EIATTR_FRAME_SIZE
	.align		4
.L_25:
        /*009c*/ 	.byte	0x04, 0x11
        /*009e*/ 	.short	(.L_27 - .L_26)
	.align		4
.L_26:
        /*00a0*/ 	.word	index@(_Z14blackhatKernelPhS_iiii)
        /*00a4*/ 	.word	0x00000000


	//----- nvinfo : EIATTR_MIN_STACK_SIZE
	.align		4
.L_27:
        /*00a8*/ 	.byte	0x04, 0x12
        /*00aa*/ 	.short	(.L_29 - .L_28)
	.align		4
.L_28:
        /*00ac*/ 	.word	index@(_Z14blackhatKernelPhS_iiii)
        /*00b0*/ 	.word	0x00000000


	//----- nvinfo : EIATTR_MIN_STACK_SIZE
	.align		4
.L_29:
        /*00b4*/ 	.byte	0x04, 0x12
        /*00b6*/ 	.short	(.L_31 - .L_30)
	.align		4
.L_30:
        /*00b8*/ 	.word	index@(_Z12tophatKernelPhS_iiii)
        /*00bc*/ 	.word	0x00000000


	//----- nvinfo : EIATTR_MIN_STACK_SIZE
	.align		4
.L_31:
        /*00c0*/ 	.byte	0x04, 0x12
        /*00c2*/ 	.short	(.L_33 - .L_32)
	.align		4
.L_32:
        /*00c4*/ 	.word	index@(_Z14gradientKernelPhS_iiii)
        /*00c8*/ 	.word	0x00000000


	//----- nvinfo : EIATTR_MIN_STACK_SIZE
	.align		4
.L_33:
        /*00cc*/ 	.byte	0x04, 0x12
        /*00ce*/ 	.short	(.L_35 - .L_34)
	.align		4
.L_34:
        /*00d0*/ 	.word	index@(_Z13closingKernelPhS_iiii)
        /*00d4*/ 	.word	0x00000000


	//----- nvinfo : EIATTR_MIN_STACK_SIZE
	.align		4
.L_35:
        /*00d8*/ 	.byte	0x04, 0x12
        /*00da*/ 	.short	(.L_37 - .L_36)
	.align		4
.L_36:
        /*00dc*/ 	.word	index@(_Z13openingKernelPhS_iiii)
        /*00e0*/ 	.word	0x00000000


	//----- nvinfo : EIATTR_MIN_STACK_SIZE
	.align		4
.L_37:
        /*00e4*/ 	.byte	0x04, 0x12
        /*00e6*/ 	.short	(.L_39 - .L_38)
	.align		4
.L_38:
        /*00e8*/ 	.word	index@(_Z13erosionKernelPhS_iiii)
        /*00ec*/ 	.word	0x00000000


	//----- nvinfo : EIATTR_MIN_STACK_SIZE
	.align		4
.L_39:
        /*00f0*/ 	.byte	0x04, 0x12
        /*00f2*/ 	.short	(.L_41 - .L_40)
	.align		4
.L_40:
        /*00f4*/ 	.word	index@(_Z14dilationKernelPhS_iiii)
        /*00f8*/ 	.word	0x00000000
.L_41:


//--------------------- .nv.compat                --------------------------
	.section	.nv.compat,"",@"SHT_CUDA_COMPAT_INFO"
	.align	4
        /*0000*/ 	.byte	0x02, 0x09, 0x00, 0x00, 0x02, 0x02, 0x01, 0x00, 0x02, 0x05, 0x05, 0x00, 0x03, 0x07, 0x01, 0x01
        /*0010*/ 	.byte	0x02, 0x03, 0x00, 0x00, 0x02, 0x06, 0x01, 0x00, 0x04, 0x0b, 0x08, 0x00, 0x09, 0x00, 0x00, 0x00
        /*0020*/ 	.byte	0x00, 0x00, 0x00, 0x00


//--------------------- .nv.info._Z14blackhatKernelPhS_iiii --------------------------
	.section	.nv.info._Z14blackhatKernelPhS_iiii,"",@"SHT_CUDA_INFO"
	.sectionflags	@""
	.align	4


	//----- nvinfo : EIATTR_CUDA_API_VERSION
	.align		4
        /*0000*/ 	.byte	0x04, 0x37
        /*0002*/ 	.short	(.L_43 - .L_42)
.L_42:
        /*0004*/ 	.word	0x00000082


	//----- nvinfo : EIATTR_KPARAM_INFO
	.align		4
.L_43:
        /*0008*/ 	.byte	0x04, 0x17
        /*000a*/ 	.short	(.L_45 - .L_44)
.L_44:
        /*000c*/ 	.word	0x00000000
        /*0010*/ 	.short	0x0005
        /*0012*/ 	.short	0x001c
        /*0014*/ 	.byte	0x00, 0xf0, 0x11, 0x00


	//----- nvinfo : EIATTR_KPARAM_INFO
	.align		4
.L_45:
        /*0018*/ 	.byte	0x04, 0x17
        /*001a*/ 	.short	(.L_47 - .L_46)
.L_46:
        /*001c*/ 	.word	0x00000000
        /*0020*/ 	.short	0x0004
        /*0022*/ 	.short	0x0018
        /*0024*/ 	.byte	0x00, 0xf0, 0x11, 0x00


	//----- nvinfo : EIATTR_KPARAM_INFO
	.align		4
.L_47:
        /*0028*/ 	.byte	0x04, 0x17
        /*002a*/ 	.short	(.L_49 - .L_48)
.L_48:
        /*002c*/ 	.word	0x00000000
        /*0030*/ 	.short	0x0003
        /*0032*/ 	.short	0x0014
        /*0034*/ 	.byte	0x00, 0xf0, 0x11, 0x00


	//----- nvinfo : EIATTR_KPARAM_INFO
	.align		4
.L_49:
        /*0038*/ 	.byte	0x04, 0x17
        /*003a*/ 	.short	(.L_51 - .L_50)
.L_50:
        /*003c*/ 	.word	0x00000000
        /*0040*/ 	.short	0x0002
        /*0042*/ 	.short	0x0010
        /*0044*/ 	.byte	0x00, 0xf0, 0x11, 0x00


	//----- nvinfo : EIATTR_KPARAM_INFO
	.align		4
.L_51:
        /*0048*/ 	.byte	0x04, 0x17
        /*004a*/ 	.short	(.L_53 - .L_52)
.L_52:
        /*004c*/ 	.word	0x00000000
        /*0050*/ 	.short	0x0001
        /*0052*/ 	.short	0x0008
        /*0054*/ 	.byte	0x00, 0xf5, 0x21, 0x00


	//----- nvinfo : EIATTR_KPARAM_INFO
	.align		4
.L_53:
        /*0058*/ 	.byte	0x04, 0x17
        /*005a*/ 	.short	(.L_55 - .L_54)
.L_54:
        /*005c*/ 	.word	0x00000000
        /*0060*/ 	.short	0x0000
        /*0062*/ 	.short	0x0000
        /*0064*/ 	.byte	0x00, 0xf5, 0x21, 0x00


	//----- nvinfo : EIATTR_SPARSE_MMA_MASK
	.align		4
.L_55:
        /*0068*/ 	.byte	0x03, 0x50
        /*006a*/ 	.short	0x0000


	//----- nvinfo : EIATTR_MAXREG_COUNT
	.align		4
        /*006c*/ 	.byte	0x03, 0x1b
        /*006e*/ 	.short	0x00ff


	//----- nvinfo : EIATTR_MERCURY_ISA_VERSION
	.align		4
        /*0070*/ 	.byte	0x03, 0x5f
        /*0072*/ 	.short	0x0101


	//----- nvinfo : EIATTR_VRC_CTA_INIT_COUNT
	.align		4
        /*0074*/ 	.byte	0x02, 0x4a
	.zero		1
	.zero		1


	//----- nvinfo : EIATTR_EXIT_INSTR_OFFSETS
	.align		4
        /*0078*/ 	.byte	0x04, 0x1c
        /*007a*/ 	.short	(.L_57 - .L_56)


	//   ....[0]....
.L_56:
        /*007c*/ 	.word	0x000000d0


	//   ....[1]....
        /*0080*/ 	.word	0x000013f0


	//----- nvinfo : EIATTR_CRS_STACK_SIZE
	.align		4
.L_57:
        /*0084*/ 	.byte	0x04, 0x1e
        /*0086*/ 	.short	(.L_59 - .L_58)
.L_58:
        /*0088*/ 	.word	0x00000000


	//----- nvinfo : EIATTR_CBANK_PARAM_SIZE
	.align		4
.L_59:
        /*008c*/ 	.byte	0x03, 0x19
        /*008e*/ 	.short	0x0020


	//----- nvinfo : EIATTR_PARAM_CBANK
	.align		4
        /*0090*/ 	.byte	0x04, 0x0a
        /*0092*/ 	.short	(.L_61 - .L_60)
	.align		4
.L_60:
        /*0094*/ 	.word	index@(.nv.constant0._Z14blackhatKernelPhS_iiii)
        /*0098*/ 	.short	0x0380
        /*009a*/ 	.short	0x0020


	//----- nvinfo : EIATTR_SW_WAR
	.align		4
.L_61:
        /*009c*/ 	.byte	0x04, 0x36
        /*009e*/ 	.short	(.L_63 - .L_62)
.L_62:
        /*00a0*/ 	.word	0x00000008
.L_63:


//--------------------- .nv.info._Z12tophatKernelPhS_iiii --------------------------
	.section	.nv.info._Z12tophatKernelPhS_iiii,"",@"SHT_CUDA_INFO"
	.sectionflags	@""
	.align	4


	//----- nvinfo : EIATTR_CUDA_API_VERSION
	.align		4
        /*0000*/ 	.byte	0x04, 0x37
        /*0002*/ 	.short	(.L_65 - .L_64)
.L_64:
        /*0004*/ 	.word	0x00000082


	//----- nvinfo : EIATTR_KPARAM_INFO
	.align		4
.L_65:
        /*0008*/ 	.byte	0x04, 0x17
        /*000a*/ 	.short	(.L_67 - .L_66)
.L_66:
        /*000c*/ 	.word	0x00000000
        /*0010*/ 	.short	0x0005
        /*0012*/ 	.short	0x001c
        /*0014*/ 	.byte	0x00, 0xf0, 0x11, 0x00


	//----- nvinfo : EIATTR_KPARAM_INFO
	.align		4
.L_67:
        /*0018*/ 	.byte	0x04, 0x17
        /*001a*/ 	.short	(.L_69 - .L_68)
.L_68:
        /*001c*/ 	.word	0x00000000
        /*0020*/ 	.short	0x0004
        /*0022*/ 	.short	0x0018
        /*0024*/ 	.byte	0x00, 0xf0, 0x11, 0x00


	//----- nvinfo : EIATTR_KPARAM_INFO
	.align		4
.L_69:
        /*0028*/ 	.byte	0x04, 0x17
        /*002a*/ 	.short	(.L_71 - .L_70)
.L_70:
        /*002c*/ 	.word	0x00000000
        /*0030*/ 	.short	0x0003
        /*0032*/ 	.short	0x0014
        /*0034*/ 	.byte	0x00, 0xf0, 0x11, 0x00


	//----- nvinfo : EIATTR_KPARAM_INFO
	.align		4
.L_71:
        /*0038*/ 	.byte	0x04, 0x17
        /*003a*/ 	.short	(.L_73 - .L_72)
.L_72:
        /*003c*/ 	.word	0x00000000
        /*0040*/ 	.short	0x0002
        /*0042*/ 	.short	0x0010
        /*0044*/ 	.byte	0x00, 0xf0, 0x11, 0x00


	//----- nvinfo : EIATTR_KPARAM_INFO
	.align		4
.L_73:
        /*0048*/ 	.byte	0x04, 0x17
        /*004a*/ 	.short	(.L_75 - .L_74)
.L_74:
        /*004c*/ 	.word	0x00000000
        /*0050*/ 	.short	0x0001
        /*0052*/ 	.short	0x0008
        /*0054*/ 	.byte	0x00, 0xf5, 0x21, 0x00


	//----- nvinfo : EIATTR_KPARAM_INFO
	.align		4
.L_75:
        /*0058*/ 	.byte	0x04, 0x17
        /*005a*/ 	.short	(.L_77 - .L_76)
.L_76:
        /*005c*/ 	.word	0x00000000
        /*0060*/ 	.short	0x0000
        /*0062*/ 	.short	0x0000
        /*0064*/ 	.byte	0x00, 0xf5, 0x21, 0x00


	//----- nvinfo : EIATTR_SPARSE_MMA_MASK
	.align		4
.L_77:
        /*0068*/ 	.byte	0x03, 0x50
        /*006a*/ 	.short	0x0000


	//----- nvinfo : EIATTR_MAXREG_COUNT
	.align		4
        /*006c*/ 	.byte	0x03, 0x1b
        /*006e*/ 	.short	0x00ff


	//----- nvinfo : EIATTR_MERCURY_ISA_VERSION
	.align		4
        /*0070*/ 	.byte	0x03, 0x5f
        /*0072*/ 	.short	0x0101


	//----- nvinfo : EIATTR_VRC_CTA_INIT_COUNT
	.align		4
        /*0074*/ 	.byte	0x02, 0x4a
	.zero		1
	.zero		1


	//----- nvinfo : EIATTR_EXIT_INSTR_OFFSETS
	.align		4
        /*0078*/ 	.byte	0x04, 0x1c
        /*007a*/ 	.short	(.L_79 - .L_78)


	//   ....[0]....
.L_78:
        /*007c*/ 	.word	0x000000d0


	//   ....[1]....
        /*0080*/ 	.word	0x000013f0


	//----- nvinfo : EIATTR_CRS_STACK_SIZE
	.align		4
.L_79:
        /*0084*/ 	.byte	0x04, 0x1e
        /*0086*/ 	.short	(.L_81 - .L_80)
.L_80:
        /*0088*/ 	.word	0x00000000


	//----- nvinfo : EIATTR_CBANK_PARAM_SIZE
	.align		4
.L_81:
        /*008c*/ 	.byte	0x03, 0x19
        /*008e*/ 	.short	0x0020


	//----- nvinfo : EIATTR_PARAM_CBANK
	.align		4
        /*0090*/ 	.byte	0x04, 0x0a
        /*0092*/ 	.short	(.L_83 - .L_82)
	.align		4
.L_82:
        /*0094*/ 	.word	index@(.nv.constant0._Z12tophatKernelPhS_iiii)
        /*0098*/ 	.short	0x0380
        /*009a*/ 	.short	0x0020


	//----- nvinfo : EIATTR_SW_WAR
	.align		4
.L_83:
        /*009c*/ 	.byte	0x04, 0x36
        /*009e*/ 	.short	(.L_85 - .L_84)
.L_84:
        /*00a0*/ 	.word	0x00000008
.L_85:


//--------------------- .nv.info._Z14gradientKernelPhS_iiii --------------------------
	.section	.nv.info._Z14gradientKernelPhS_iiii,"",@"SHT_CUDA_INFO"
	.sectionflags	@""
	.align	4


	//----- nvinfo : EIATTR_CUDA_API_VERSION
	.align		4
        /*0000*/ 	.byte	0x04, 0x37
        /*0002*/ 	.short	(.L_87 - .L_86)
.L_86:
        /*0004*/ 	.word	0x00000082


	//----- nvinfo : EIATTR_KPARAM_INFO
	.align		4
.L_87:
        /*0008*/ 	.byte	0x04, 0x17
        /*000a*/ 	.short	(.L_89 - .L_88)
.L_88:
        /*000c*/ 	.word	0x00000000
        /*0010*/ 	.short	0x0005
        /*0012*/ 	.short	0x001c
        /*0014*/ 	.byte	0x00, 0xf0, 0x11, 0x00


	//----- nvinfo : EIATTR_KPARAM_INFO
	.align		4
.L_89:
        /*0018*/ 	.byte	0x04, 0x17
        /*001a*/ 	.short	(.L_91 - .L_90)
.L_90:
        /*001c*/ 	.word	0x00000000
        /*0020*/ 	.short	0x0004
        /*0022*/ 	.short	0x0018
        /*0024*/ 	.byte	0x00, 0xf0, 0x11, 0x00


	//----- nvinfo : EIATTR_KPARAM_INFO
	.align		4
.L_91:
        /*0028*/ 	.byte	0x04, 0x17
        /*002a*/ 	.short	(.L_93 - .L_92)
.L_92:
        /*002c*/ 	.word	0x00000000
        /*0030*/ 	.short	0x0003
        /*0032*/ 	.short	0x0014
        /*0034*/ 	.byte	0x00, 0xf0, 0x11, 0x00


	//----- nvinfo : EIATTR_KPARAM_INFO
	.align		4
.L_93:
        /*0038*/ 	.byte	0x04, 0x17
        /*003a*/ 	.short	(.L_95 - .L_94)
.L_94:
        /*003c*/ 	.word	0x00000000
        /*0040*/ 	.short	0x0002
        /*0042*/ 	.short	0x0010
        /*0044*/ 	.byte	0x00, 0xf0, 0x11, 0x00


	//----- nvinfo : EIATTR_KPARAM_INFO
	.align		4
.L_95:
        /*0048*/ 	.byte	0x04, 0x17
        /*004a*/ 	.short	(.L_97 - .L_96)
.L_96:
        /*004c*/ 	.word	0x00000000
        /*0050*/ 	.short	0x0001
        /*0052*/ 	.short	0x0008
        /*0054*/ 	.byte	0x00, 0xf5, 0x21, 0x00


	//----- nvinfo : EIATTR_KPARAM_INFO
	.align		4
.L_97:
        /*0058*/ 	.byte	0x04, 0x17
        /*005a*/ 	.short	(.L_99 - .L_98)
.L_98:
        /*005c*/ 	.word	0x00000000
        /*0060*/ 	.short	0x0000
        /*0062*/ 	.short	0x0000
        /*0064*/ 	.byte	0x00, 0xf5, 0x21, 0x00


	//----- nvinfo : EIATTR_SPARSE_MMA_MASK
	.align		4
.L_99:
        /*0068*/ 	.byte	0x03, 0x50
        /*006a*/ 	.short	0x0000


	//----- nvinfo : EIATTR_MAXREG_COUNT
	.align		4
        /*006c*/ 	.byte	0x03, 0x1b
        /*006e*/ 	.short	0x00ff


	//----- nvinfo : EIATTR_MERCURY_ISA_VERSION
	.align		4
        /*0070*/ 	.byte	0x03, 0x5f
        /*0072*/ 	.short	0x0101


	//----- nvinfo : EIATTR_VRC_CTA_INIT_COUNT
	.align		4
        /*0074*/ 	.byte	0x02, 0x4a
	.zero		1
	.zero		1


	//----- nvinfo : EIATTR_EXIT_INSTR_OFFSETS
	.align		4
        /*0078*/ 	.byte	0x04, 0x1c
        /*007a*/ 	.short	(.L_101 - .L_100)


	//   ....[0]....
.L_100:
        /*007c*/ 	.word	0x000000d0


	//   ....[1]....
        /*0080*/ 	.word	0x000013f0


	//----- nvinfo : EIATTR_CRS_STACK_SIZE
	.align		4
.L_101:
        /*0084*/ 	.byte	0x04, 0x1e
        /*0086*/ 	.short	(.L_103 - .L_102)
.L_102:
        /*0088*/ 	.word	0x00000000


	//----- nvinfo : EIATTR_CBANK_PARAM_SIZE
	.align		4
.L_103:
        /*008c*/ 	.byte	0x03, 0x19
        /*008e*/ 	.short	0x0020


	//----- nvinfo : EIATTR_PARAM_CBANK
	.align		4
        /*0090*/ 	.byte	0x04, 0x0a
        /*0092*/ 	.short	(.L_105 - .L_104)
	.align		4
.L_104:
        /*0094*/ 	.word	index@(.nv.constant0._Z14gradientKernelPhS_iiii)
        /*0098*/ 	.short	0x0380
        /*009a*/ 	.short	0x0020


	//----- nvinfo : EIATTR_SW_WAR
	.align		4
.L_105:
        /*009c*/ 	.byte	0x04, 0x36
        /*009e*/ 	.short	(.L_107 - .L_106)
.L_106:
        /*00a0*/ 	.word	0x00000008
.L_107:


//--------------------- .nv.info._Z13closingKernelPhS_iiii --------------------------
	.section	.nv.info._Z13closingKernelPhS_iiii,"",@"SHT_CUDA_INFO"
	.sectionflags	@""
	.align	4


	//----- nvinfo : EIATTR_CUDA_API_VERSION
	.align		4
        /*0000*/ 	.byte	0x04, 0x37
        /*0002*/ 	.short	(.L_109 - .L_108)
.L_108:
        /*0004*/ 	.word	0x00000082


	//----- nvinfo : EIATTR_KPARAM_INFO
	.align		4
.L_109:
        /*0008*/ 	.byte	0x04, 0x17
        /*000a*/ 	.short	(.L_111 - .L_110)
.L_110:
        /*000c*/ 	.word	0x00000000
        /*0010*/ 	.short	0x0005
        /*0012*/ 	.short	0x001c
        /*0014*/ 	.byte	0x00, 0xf0, 0x11, 0x00


	//----- nvinfo : EIATTR_KPARAM_INFO
	.align		4
.L_111:
        /*0018*/ 	.byte	0x04, 0x17
        /*001a*/ 	.short	(.L_113 - .L_112)
.L_112:
        /*001c*/ 	.word	0x00000000
        /*0020*/ 	.short	0x0004
        /*0022*/ 	.short	0x0018
        /*0024*/ 	.byte	0x00, 0xf0, 0x11, 0x00


	//----- nvinfo : EIATTR_KPARAM_INFO
	.align		4
.L_113:
        /*0028*/ 	.byte	0x04, 0x17
        /*002a*/ 	.short	(.L_115 - .L_114)
.L_114:
        /*002c*/ 	.word	0x00000000
        /*0030*/ 	.short	0x0003
        /*0032*/ 	.short	0x0014
        /*0034*/ 	.byte	0x00, 0xf0, 0x11, 0x00


	//----- nvinfo : EIATTR_KPARAM_INFO
	.align		4
.L_115:
        /*0038*/ 	.byte	0x04, 0x17
        /*003a*/ 	.short	(.L_117 - .L_116)
.L_116:
        /*003c*/ 	.word	0x00000000
        /*0040*/ 	.short	0x0002
        /*0042*/ 	.short	0x0010
        /*0044*/ 	.byte	0x00, 0xf0, 0x11, 0x00


	//----- nvinfo : EIATTR_KPARAM_INFO
	.align		4
.L_117:
        /*0048*/ 	.byte	0x04, 0x17
        /*004a*/ 	.short	(.L_119 - .L_118)
.L_118:
        /*004c*/ 	.word	0x00000000
        /*0050*/ 	.short	0x0001
        /*0052*/ 	.short	0x0008
        /*0054*/ 	.byte	0x00, 0xf5, 0x21, 0x00


	//----- nvinfo : EIATTR_KPARAM_INFO
	.align		4
.L_119:
        /*0058*/ 	.byte	0x04, 0x17
        /*005a*/ 	.short	(.L_121 - .L_120)
.L_120:
        /*005c*/ 	.word	0x00000000
        /*0060*/ 	.short	0x0000
        /*0062*/ 	.short	0x0000
        /*0064*/ 	.byte	0x00, 0xf5, 0x21, 0x00


	//----- nvinfo : EIATTR_SPARSE_MMA_MASK
	.align		4
.L_121:
        /*0068*/ 	.byte	0x03, 0x50
        /*006a*/ 	.short	0x0000


	//----- nvinfo : EIATTR_MAXREG_COUNT
	.align		4
        /*006c*/ 	.byte	0x03, 0x1b
        /*006e*/ 	.short	0x00ff


	//----- nvinfo : EIATTR_MERCURY_ISA_VERSION
	.align		4
        /*0070*/ 	.byte	0x03, 0x5f
        /*0072*/ 	.short	0x0101


	//----- nvinfo : EIATTR_VRC_CTA_INIT_COUNT
	.align		4
        /*0074*/ 	.byte	0x02, 0x4a
	.zero		1
	.zero		1


	//----- nvinfo : EIATTR_EXIT_INSTR_OFFSETS
	.align		4
        /*0078*/ 	.byte	0x04, 0x1c
        /*007a*/ 	.short	(.L_123 - .L_122)


	//   ....[0]....
.L_122:
        /*007c*/ 	.word	0x000000d0


	//   ....[1]....
        /*0080*/ 	.word	0x000010f0


	//----- nvinfo : EIATTR_CRS_STACK_SIZE
	.align		4
.L_123:
        /*0084*/ 	.byte	0x04, 0x1e
        /*0086*/ 	.short	(.L_125 - .L_124)
.L_124:
        /*0088*/ 	.word	0x00000000


	//----- nvinfo : EIATTR_CBANK_PARAM_SIZE
	.align		4
.L_125:
        /*008c*/ 	.byte	0x03, 0x19
        /*008e*/ 	.short	0x0020


	//----- nvinfo : EIATTR_PARAM_CBANK
	.align		4
        /*0090*/ 	.byte	0x04, 0x0a
        /*0092*/ 	.short	(.L_127 - .L_126)
	.align		4
.L_126:
        /*0094*/ 	.word	index@(.nv.constant0._Z13closingKernelPhS_iiii)
        /*0098*/ 	.short	0x0380
        /*009a*/ 	.short	0x0020


	//----- nvinfo : EIATTR_SW_WAR
	.align		4
.L_127:
        /*009c*/ 	.byte	0x04, 0x36
        /*009e*/ 	.short	(.L_129 - .L_128)
.L_128:
        /*00a0*/ 	.word	0x00000008
.L_129:


//--------------------- .nv.info._Z13openingKernelPhS_iiii --------------------------
	.section	.nv.info._Z13openingKernelPhS_iiii,"",@"SHT_CUDA_INFO"
	.sectionflags	@""
	.align	4


	//----- nvinfo : EIATTR_CUDA_API_VERSION
	.align		4
        /*0000*/ 	.byte	0x04, 0x37
        /*0002*/ 	.short	(.L_131 - .L_130)
.L_130:
        /*0004*/ 	.word	0x00000082


	//----- nvinfo : EIATTR_KPARAM_INFO
	.align		4
.L_131:
        /*0008*/ 	.byte	0x04, 0x17
        /*000a*/ 	.short	(.L_133 - .L_132)
.L_132:
        /*000c*/ 	.word	0x00000000
        /*0010*/ 	.short	0x0005
        /*0012*/ 	.short	0x001c
        /*0014*/ 	.byte	0x00, 0xf0, 0x11, 0x00


	//----- nvinfo : EIATTR_KPARAM_INFO
	.align		4
.L_133:
        /*0018*/ 	.byte	0x04, 0x17
        /*001a*/ 	.short	(.L_135 - .L_134)
.L_134:
        /*001c*/ 	.word	0x00000000
        /*0020*/ 	.short	0x0004
        /*0022*/ 	.short	0x0018
        /*0024*/ 	.byte	0x00, 0xf0, 0x11, 0x00


	//----- nvinfo : EIATTR_KPARAM_INFO
	.align		4
.L_135:
        /*0028*/ 	.byte	0x04, 0x17
        /*002a*/ 	.short	(.L_137 - .L_136)
.L_136:
        /*002c*/ 	.word	0x00000000
        /*0030*/ 	.short	0x0003
        /*0032*/ 	.short	0x0014
        /*0034*/ 	.byte	0x00, 0xf0, 0x11, 0x00


	//----- nvinfo : EIATTR_KPARAM_INFO
	.align		4
.L_137:
        /*0038*/ 	.byte	0x04, 0x17
        /*003a*/ 	.short	(.L_139 - .L_138)
.L_138:
        /*003c*/ 	.word	0x00000000
        /*0040*/ 	.short	0x0002
        /*0042*/ 	.short	0x0010
        /*0044*/ 	.byte	0x00, 0xf0, 0x11, 0x00


	//----- nvinfo : EIATTR_KPARAM_INFO
	.align		4
.L_139:
        /*0048*/ 	.byte	0x04, 0x17
        /*004a*/ 	.short	(.L_141 - .L_140)
.L_140:
        /*004c*/ 	.word	0x00000000
        /*0050*/ 	.short	0x0001
        /*0052*/ 	.short	0x0008
        /*0054*/ 	.byte	0x00, 0xf5, 0x21, 0x00


	//----- nvinfo : EIATTR_KPARAM_INFO
	.align		4
.L_141:
        /*0058*/ 	.byte	0x04, 0x17
        /*005a*/ 	.short	(.L_143 - .L_142)
.L_142:
        /*005c*/ 	.word	0x00000000
        /*0060*/ 	.short	0x0000
        /*0062*/ 	.short	0x0000
        /*0064*/ 	.byte	0x00, 0xf5, 0x21, 0x00


	//----- nvinfo : EIATTR_SPARSE_MMA_MASK
	.align		4
.L_143:
        /*0068*/ 	.byte	0x03, 0x50
        /*006a*/ 	.short	0x0000


	//----- nvinfo : EIATTR_MAXREG_COUNT
	.align		4
        /*006c*/ 	.byte	0x03, 0x1b
        /*006e*/ 	.short	0x00ff


	//----- nvinfo : EIATTR_MERCURY_ISA_VERSION
	.align		4
        /*0070*/ 	.byte	0x03, 0x5f
        /*0072*/ 	.short	0x0101


	//----- nvinfo : EIATTR_VRC_CTA_INIT_COUNT
	.align		4
        /*0074*/ 	.byte	0x02, 0x4a
	.zero		1
	.zero		1


	//----- nvinfo : EIATTR_EXIT_INSTR_OFFSETS
	.align		4
        /*0078*/ 	.byte	0x04, 0x1c
        /*007a*/ 	.short	(.L_145 - .L_144)


	//   ....[0]....
.L_144:
        /*007c*/ 	.word	0x000000d0


	//   ....[1]....
        /*0080*/ 	.word	0x00001100


	//----- nvinfo : EIATTR_CRS_STACK_SIZE
	.align		4
.L_145:
        /*0084*/ 	.byte	0x04, 0x1e
        /*0086*/ 	.short	(.L_147 - .L_146)
.L_146:
        /*0088*/ 	.word	0x00000000


	//----- nvinfo : EIATTR_CBANK_PARAM_SIZE
	.align		4
.L_147:
        /*008c*/ 	.byte	0x03, 0x19
        /*008e*/ 	.short	0x0020


	//----- nvinfo : EIATTR_PARAM_CBANK
	.align		4
        /*0090*/ 	.byte	0x04, 0x0a
        /*0092*/ 	.short	(.L_149 - .L_148)
	.align		4
.L_148:
        /*0094*/ 	.word	index@(.nv.constant0._Z13openingKernelPhS_iiii)
        /*0098*/ 	.short	0x0380
        /*009a*/ 	.short	0x0020


	//----- nvinfo : EIATTR_SW_WAR
	.align		4
.L_149:
        /*009c*/ 	.byte	0x04, 0x36
        /*009e*/ 	.short	(.L_151 - .L_150)
.L_150:
        /*00a0*/ 	.word	0x00000008
.L_151:


//--------------------- .nv.info._Z13erosionKernelPhS_iiii --------------------------
	.section	.nv.info._Z13erosionKernelPhS_iiii,"",@"SHT_CUDA_INFO"
	.sectionflags	@""
	.align	4


	//----- nvinfo : EIATTR_CUDA_API_VERSION
	.align		4
        /*0000*/ 	.byte	0x04, 0x37
        /*0002*/ 	.short	(.L_153 - .L_152)
.L_152:
        /*0004*/ 	.word	0x00000082


	//----- nvinfo : EIATTR_KPARAM_INFO
	.align		4
.L_153:
        /*0008*/ 	.byte	0x04, 0x17
        /*000a*/ 	.short	(.L_155 - .L_154)
.L_154:
        /*000c*/ 	.word	0x00000000
        /*0010*/ 	.short	0x0005
        /*0012*/ 	.short	0x001c
        /*0014*/ 	.byte	0x00, 0xf0, 0x11, 0x00


	//----- nvinfo : EIATTR_KPARAM_INFO
	.align		4
.L_155:
        /*0018*/ 	.byte	0x04, 0x17
        /*001a*/ 	.short	(.L_157 - .L_156)
.L_156:
        /*001c*/ 	.word	0x00000000
        /*0020*/ 	.short	0x0004
        /*0022*/ 	.short	0x0018
        /*0024*/ 	.byte	0x00, 0xf0, 0x11, 0x00


	//----- nvinfo : EIATTR_KPARAM_INFO
	.align		4
.L_157:
        /*0028*/ 	.byte	0x04, 0x17
        /*002a*/ 	.short	(.L_159 - .L_158)
.L_158:
        /*002c*/ 	.word	0x00000000
        /*0030*/ 	.short	0x0003
        /*0032*/ 	.short	0x0014
        /*0034*/ 	.byte	0x00, 0xf0, 0x11, 0x00


	//----- nvinfo : EIATTR_KPARAM_INFO
	.align		4
.L_159:
        /*0038*/ 	.byte	0x04, 0x17
        /*003a*/ 	.short	(.L_161 - .L_160)
.L_160:
        /*003c*/ 	.word	0x00000000
        /*0040*/ 	.short	0x0002
        /*0042*/ 	.short	0x0010
        /*0044*/ 	.byte	0x00, 0xf0, 0x11, 0x00


	//----- nvinfo : EIATTR_KPARAM_INFO
	.align		4
.L_161:
        /*0048*/ 	.byte	0x04, 0x17
        /*004a*/ 	.short	(.L_163 - .L_162)
.L_162:
        /*004c*/ 	.word	0x00000000
        /*0050*/ 	.short	0x0001
        /*0052*/ 	.short	0x0008
        /*0054*/ 	.byte	0x00, 0xf5, 0x21, 0x00


	//----- nvinfo : EIATTR_KPARAM_INFO
	.align		4
.L_163:
        /*0058*/ 	.byte	0x04, 0x17
        /*005a*/ 	.short	(.L_165 - .L_164)
.L_164:
        /*005c*/ 	.word	0x00000000
        /*0060*/ 	.short	0x0000
        /*0062*/ 	.short	0x0000
        /*0064*/ 	.byte	0x00, 0xf5, 0x21, 0x00


	//----- nvinfo : EIATTR_SPARSE_MMA_MASK
	.align		4
.L_165:
        /*0068*/ 	.byte	0x03, 0x50
        /*006a*/ 	.short	0x0000


	//----- nvinfo : EIATTR_MAXREG_COUNT
	.align		4
        /*006c*/ 	.byte	0x03, 0x1b
        /*006e*/ 	.short	0x00ff


	//----- nvinfo : EIATTR_MERCURY_ISA_VERSION
	.align		4
        /*0070*/ 	.byte	0x03, 0x5f
        /*0072*/ 	.short	0x0101


	//----- nvinfo : EIATTR_VRC_CTA_INIT_COUNT
	.align		4
        /*0074*/ 	.byte	0x02, 0x4a
	.zero		1
	.zero		1


	//----- nvinfo : EIATTR_EXIT_INSTR_OFFSETS
	.align		4
        /*0078*/ 	.byte	0x04, 0x1c
        /*007a*/ 	.short	(.L_167 - .L_166)


	//   ....[0]....
.L_166:
        /*007c*/ 	.word	0x000000d0


	//   ....[1]....
        /*0080*/ 	.word	0x00001100


	//----- nvinfo : EIATTR_CRS_STACK_SIZE
	.align		4
.L_167:
        /*0084*/ 	.byte	0x04, 0x1e
        /*0086*/ 	.short	(.L_169 - .L_168)
.L_168:
        /*0088*/ 	.word	0x00000000


	//----- nvinfo : EIATTR_CBANK_PARAM_SIZE
	.align		4
.L_169:
        /*008c*/ 	.byte	0x03, 0x19
        /*008e*/ 	.short	0x0020


	//----- nvinfo : EIATTR_PARAM_CBANK
	.align		4
        /*0090*/ 	.byte	0x04, 0x0a
        /*0092*/ 	.short	(.L_171 - .L_170)
	.align		4
.L_170:
        /*0094*/ 	.word	index@(.nv.constant0._Z13erosionKernelPhS_iiii)
        /*0098*/ 	.short	0x0380
        /*009a*/ 	.short	0x0020


	//----- nvinfo : EIATTR_SW_WAR
	.align		4
.L_171:
        /*009c*/ 	.byte	0x04, 0x36
        /*009e*/ 	.short	(.L_173 - .L_172)
.L_172:
        /*00a0*/ 	.word	0x00000008
.L_173:


//--------------------- .nv.info._Z14dilationKernelPhS_iiii --------------------------
	.section	.nv.info._Z14dilationKernelPhS_iiii,"",@"SHT_CUDA_INFO"
	.sectionflags	@""
	.align	4


	//----- nvinfo : EIATTR_CUDA_API_VERSION
	.align		4
        /*0000*/ 	.byte	0x04, 0x37
        /*0002*/ 	.short	(.L_175 - .L_174)
.L_174:
        /*0004*/ 	.word	0x00000082


	//----- nvinfo : EIATTR_KPARAM_INFO
	.align		4
.L_175:
        /*0008*/ 	.byte	0x04, 0x17
        /*000a*/ 	.short	(.L_177 - .L_176)
.L_176:
        /*000c*/ 	.word	0x00000000
        /*0010*/ 	.short	0x0005
        /*0012*/ 	.short	0x001c
        /*0014*/ 	.byte	0x00, 0xf0, 0x11, 0x00


	//----- nvinfo : EIATTR_KPARAM_INFO
	.align		4
.L_177:
        /*0018*/ 	.byte	0x04, 0x17
        /*001a*/ 	.short	(.L_179 - .L_178)
.L_178:
        /*001c*/ 	.word	0x00000000
        /*0020*/ 	.short	0x0004
        /*0022*/ 	.short	0x0018
        /*0024*/ 	.byte	0x00, 0xf0, 0x11, 0x00


	//----- nvinfo : EIATTR_KPARAM_INFO
	.align		4
.L_179:
        /*0028*/ 	.byte	0x04, 0x17
        /*002a*/ 	.short	(.L_181 - .L_180)
.L_180:
        /*002c*/ 	.word	0x00000000
        /*0030*/ 	.short	0x0003
        /*0032*/ 	.short	0x0014
        /*0034*/ 	.byte	0x00, 0xf0, 0x11, 0x00


	//----- nvinfo : EIATTR_KPARAM_INFO
	.align		4
.L_181:
        /*0038*/ 	.byte	0x04, 0x17
        /*003a*/ 	.short	(.L_183 - .L_182)
.L_182:
        /*003c*/ 	.word	0x00000000
        /*0040*/ 	.short	0x0002
        /*0042*/ 	.short	0x0010
        /*0044*/ 	.byte	0x00, 0xf0, 0x11, 0x00


	//----- nvinfo : EIATTR_KPARAM_INFO
	.align		4
.L_183:
        /*0048*/ 	.byte	0x04, 0x17
        /*004a*/ 	.short	(.L_185 - .L_184)
.L_184:
        /*004c*/ 	.word	0x00000000
        /*0050*/ 	.short	0x0001
        /*0052*/ 	.short	0x0008
        /*0054*/ 	.byte	0x00, 0xf5, 0x21, 0x00


	//----- nvinfo : EIATTR_KPARAM_INFO
	.align		4
.L_185:
        /*0058*/ 	.byte	0x04, 0x17
        /*005a*/ 	.short	(.L_187 - .L_186)
.L_186:
        /*005c*/ 	.word	0x00000000
        /*0060*/ 	.short	0x0000
        /*0062*/ 	.short	0x0000
        /*0064*/ 	.byte	0x00, 0xf5, 0x21, 0x00


	//----- nvinfo : EIATTR_SPARSE_MMA_MASK
	.align		4
.L_187:
        /*0068*/ 	.byte	0x03, 0x50
        /*006a*/ 	.short	0x0000


	//----- nvinfo : EIATTR_MAXREG_COUNT
	.align		4
        /*006c*/ 	.byte	0x03, 0x1b
        /*006e*/ 	.short	0x00ff


	//----- nvinfo : EIATTR_MERCURY_ISA_VERSION
	.align		4
        /*0070*/ 	.byte	0x03, 0x5f
        /*0072*/ 	.short	0x0101


	//----- nvinfo : EIATTR_VRC_CTA_INIT_COUNT
	.align		4
        /*0074*/ 	.byte	0x02, 0x4a
	.zero		1
	.zero		1


	//----- nvinfo : EIATTR_EXIT_INSTR_OFFSETS
	.align		4
        /*0078*/ 	.byte	0x04, 0x1c
        /*007a*/ 	.short	(.L_189 - .L_188)


	//   ....[0]....
.L_188:
        /*007c*/ 	.word	0x000000d0


	//   ....[1]....
        /*0080*/ 	.word	0x000010f0


	//----- nvinfo : EIATTR_CRS_STACK_SIZE
	.align		4
.L_189:
        /*0084*/ 	.byte	0x04, 0x1e
        /*0086*/ 	.short	(.L_191 - .L_190)
.L_190:
        /*0088*/ 	.word	0x00000000


	//----- nvinfo : EIATTR_CBANK_PARAM_SIZE
	.align		4
.L_191:
        /*008c*/ 	.byte	0x03, 0x19
        /*008e*/ 	.short	0x0020


	//----- nvinfo : EIATTR_PARAM_CBANK
	.align		4
        /*0090*/ 	.byte	0x04, 0x0a
        /*0092*/ 	.short	(.L_193 - .L_192)
	.align		4
.L_192:
        /*0094*/ 	.word	index@(.nv.constant0._Z14dilationKernelPhS_iiii)
        /*0098*/ 	.short	0x0380
        /*009a*/ 	.short	0x0020


	//----- nvinfo : EIATTR_SW_WAR
	.align		4
.L_193:
        /*009c*/ 	.byte	0x04, 0x36
        /*009e*/ 	.short	(.L_195 - .L_194)
.L_194:
        /*00a0*/ 	.word	0x00000008
.L_195:


//--------------------- .nv.callgraph             --------------------------
	.section	.nv.callgraph,"",@"SHT_CUDA_CALLGRAPH"
	.align	4
	.sectionentsize	8
	.align		4
        /*0000*/ 	.word	0x00000000
	.align		4
        /*0004*/ 	.word	0xffffffff
	.align		4
        /*0008*/ 	.word	0x00000000
	.align		4
        /*000c*/ 	.word	0xfffffffe
	.align		4
        /*0010*/ 	.word	0x00000000
	.align		4
        /*0014*/ 	.word	0xfffffffd
	.align		4
        /*0018*/ 	.word	0x00000000
	.align		4
        /*001c*/ 	.word	0xfffffffc


//--------------------- .text._Z14blackhatKernelPhS_iiii --------------------------
	.section	.text._Z14blackhatKernelPhS_iiii,"ax",@progbits
	.align	128
        .global         _Z14blackhatKernelPhS_iiii
        .type           _Z14blackhatKernelPhS_iiii,@function
        .size           _Z14blackhatKernelPhS_iiii,(.L_x_63 - _Z14blackhatKernelPhS_iiii)
        .other          _Z14blackhatKernelPhS_iiii,@"STO_CUDA_ENTRY STV_DEFAULT"
_Z14blackhatKernelPhS_iiii:
.text._Z14blackhatKernelPhS_iiii:
[----:B------:R-:W-:Y:S01]  /*0000*/  LDC R1, c[0x0][0x37c] ;  /* 0x0000df00ff017b82 */ /* 0x000fe20000000800 */
[----:B------:R-:W0:Y:S07]  /*0010*/  S2R R0, SR_TID.Y ;  /* 0x0000000000007919 */ /* 0x000e2e0000002200 */
[----:B------:R-:W1:Y:S01]  /*0020*/  LDC R26, c[0x0][0x360] ;  /* 0x0000d800ff1a7b82 */ /* 0x000e620000000800 */
[----:B------:R-:W2:Y:S01]  /*0030*/  LDCU.64 UR6, c[0x0][0x390] ;  /* 0x00007200ff0677ac */ /* 0x000ea20008000a00 */
[----:B------:R-:W1:Y:S06]  /*0040*/  S2R R3, SR_TID.X ;  /* 0x0000000000037919 */ /* 0x000e6c0000002100 */
[----:B------:R-:W0:Y:S08]  /*0050*/  S2UR UR5, SR_CTAID.Y ;  /* 0x00000000000579c3 */ /* 0x000e300000002600 */
[----:B------:R-:W0:Y:S01]  /*0060*/  LDC R25, c[0x0][0x364] ;  /* 0x0000d900ff197b82 */ /* 0x000e220000000800 */
[----:B--2---:R-:W-:-:S07]  /*0070*/  IMAD.U32 R29, RZ, RZ, UR6 ;  /* 0x00000006ff1d7e24 */ /* 0x004fce000f8e00ff */
[----:B------:R-:W1:Y:S01]  /*0080*/  S2UR UR4, SR_CTAID.X ;  /* 0x00000000000479c3 */ /* 0x000e620000002500 */
[----:B0-----:R-:W-:-:S05]  /*0090*/  IMAD R25, R25, UR5, R0 ;  /* 0x0000000519197c24 */ /* 0x001fca000f8e0200 */
[----:B------:R-:W-:Y:S01]  /*00a0*/  ISETP.GE.AND P0, PT, R25, UR7, PT ;  /* 0x0000000719007c0c */ /* 0x000fe2000bf06270 */
[----:B-1----:R-:W-:-:S05]  /*00b0*/  IMAD R26, R26, UR4, R3 ;  /* 0x000000041a1a7c24 */ /* 0x002fca000f8e0203 */
[----:B------:R-:W-:-:S13]  /*00c0*/  ISETP.GE.OR P0, PT, R26, R29, P0 ;  /* 0x0000001d1a00720c */ /* 0x000fda0000706670 */
[----:B------:R-:W-:Y:S05]  /*00d0*/  @P0 EXIT ;  /* 0x000000000000094d */ /* 0x000fea0003800000 */
[----:B------:R-:W0:Y:S01]  /*00e0*/  LDCU UR5, c[0x0][0x39c] ;  /* 0x00007380ff0577ac */ /* 0x000e220008000800 */
[----:B------:R-:W-:Y:S01]  /*00f0*/  IMAD.MOV.U32 R0, RZ, RZ, 0xff ;  /* 0x000000ffff007424 */ /* 0x000fe200078e00ff */
[----:B------:R-:W1:Y:S01]  /*0100*/  LDCU.64 UR10, c[0x0][0x358] ;  /* 0x00006b00ff0a77ac */ /* 0x000e620008000a00 */
[----:B0-----:R-:W-:-:S09]  /*0110*/  UISETP.GE.AND UP0, UPT, UR5, URZ, UPT ;  /* 0x000000ff0500728c */ /* 0x001fd2000bf06270 */
[----:B-1----:R-:W-:Y:S05]  /*0120*/  BRA.U !UP0, `(.L_x_0) ;  /* 0x00000011089c7547 */ /* 0x002fea000b800000 */
[----:B------:R-:W-:Y:S02]  /*0130*/  USHF.L.U32 UR4, UR5, 0x1, URZ ;  /* 0x0000000105047899 */ /* 0x000fe400080006ff */
[----:B------:R-:W-:Y:S01]  /*0140*/  VIADD R24, R25, -UR5 ;  /* 0x8000000519187c36 */ /* 0x000fe20008000000 */
[----:B------:R-:W-:Y:S01]  /*0150*/  UIADD3 UR7, UPT, UPT, -UR5, URZ, URZ ;  /* 0x000000ff05077290 */ /* 0x000fe2000fffe1ff */
[----:B------:R-:W-:Y:S01]  /*0160*/  IMAD.MOV.U32 R15, RZ, RZ, 0xff ;  /* 0x000000ffff0f7424 */ /* 0x000fe200078e00ff */
[----:B------:R-:W-:Y:S01]  /*0170*/  ULOP3.LUT UR5, UR4, 0x6, URZ, 0xc0, !UPT ;  /* 0x0000000604057892 */ /* 0x000fe2000f8ec0ff */
[C---:B------:R-:W-:Y:S01]  /*0180*/  IMAD R17, R24.reuse, R29, R29 ;  /* 0x0000001d18117224 */ /* 0x040fe200078e021d */
[----:B------:R-:W-:Y:S01]  /*0190*/  ULOP3.LUT UR4, UR4, 0xfffffff8, URZ, 0xc0, !UPT ;  /* 0xfffffff804047892 */ /* 0x000fe2000f8ec0ff */
[C---:B------:R-:W-:Y:S01]  /*01a0*/  VIADD R5, R24.reuse, 0x2 ;  /* 0x0000000218057836 */ /* 0x040fe20000000000 */
[----:B------:R-:W-:Y:S01]  /*01b0*/  PRMT R3, RZ, 0x7610, R3 ;  /* 0x00007610ff037816 */ /* 0x000fe20000000003 */
[C---:B------:R-:W-:Y:S01]  /*01c0*/  VIADD R7, R24.reuse, 0x3 ;  /* 0x0000000318077836 */ /* 0x040fe20000000000 */
[----:B------:R-:W-:Y:S01]  /*01d0*/  UIADD3 UR8, UPT, UPT, -UR4, URZ, URZ ;  /* 0x000000ff04087290 */ /* 0x000fe2000fffe1ff */
[C---:B------:R-:W-:Y:S01]  /*01e0*/  VIADD R9, R24.reuse, 0x4 ;  /* 0x0000000418097836 */ /* 0x040fe20000000000 */
[----:B------:R-:W-:Y:S01]  /*01f0*/  UISETP.GE.U32.AND UP0, UPT, UR5, 0x3, UPT ;  /* 0x000000030500788c */ /* 0x000fe2000bf06070 */
[C---:B------:R-:W-:Y:S01]  /*0200*/  VIADD R11, R24.reuse, 0x5 ;  /* 0x00000005180b7836 */ /* 0x040fe20000000000 */
[----:B------:R-:W-:Y:S01]  /*0210*/  UMOV UR4, UR7 ;  /* 0x0000000700047c82 */ /* 0x000fe20008000000 */
[----:B------:R-:W-:-:S02]  /*0220*/  VIADD R12, R24, 0x6 ;  /* 0x00000006180c7836 */ /* 0x000fc40000000000 */
[----:B------:R-:W-:Y:S02]  /*0230*/  VIADD R13, R24, 0x7 ;  /* 0x00000007180d7836 */ /* 0x000fe40000000000 */
[-CC-:B------:R-:W-:Y:S02]  /*0240*/  IMAD R5, R5, R29.reuse, R26.reuse ;  /* 0x0000001d05057224 */ /* 0x180fe400078e021a */
[-CC-:B------:R-:W-:Y:S02]  /*0250*/  IMAD R7, R7, R29.reuse, R26.reuse ;  /* 0x0000001d07077224 */ /* 0x180fe400078e021a */
[-CC-:B------:R-:W-:Y:S02]  /*0260*/  IMAD R9, R9, R29.reuse, R26.reuse ;  /* 0x0000001d09097224 */ /* 0x180fe400078e021a */
[-CC-:B------:R-:W-:Y:S02]  /*0270*/  IMAD R11, R11, R29.reuse, R26.reuse ;  /* 0x0000001d0b0b7224 */ /* 0x180fe400078e021a */
[----:B------:R-:W-:-:S02]  /*0280*/  IMAD R12, R12, R29, R26 ;  /* 0x0000001d0c0c7224 */ /* 0x000fc400078e021a */
[-CC-:B------:R-:W-:Y:S02]  /*0290*/  IMAD R13, R13, R29.reuse, R26.reuse ;  /* 0x0000001d0d0d7224 */ /* 0x180fe400078e021a */
[----:B------:R-:W-:Y:S02]  /*02a0*/  IMAD R14, R24, R29, R26 ;  /* 0x0000001d180e7224 */ /* 0x000fe400078e021a */
[----:B------:R-:W-:-:S07]  /*02b0*/  IMAD.IADD R17, R26, 0x1, R17 ;  /* 0x000000011a117824 */ /* 0x000fce00078e0211 */
.L_x_7:
[----:B------:R-:W0:Y:S01]  /*02c0*/  LDCU UR6, c[0x0][0x39c] ;  /* 0x00007380ff0677ac */ /* 0x000e220008000800 */
[----:B------:R-:W1:Y:S01]  /*02d0*/  LDC R29, c[0x0][0x390] ;  /* 0x0000e400ff1d7b82 */ /* 0x000e620000000800 */
[----:B------:R-:W-:Y:S01]  /*02e0*/  VIADD R16, R26, UR4 ;  /* 0x000000041a107c36 */ /* 0x000fe20008000000 */
[----:B------:R-:W-:Y:S01]  /*02f0*/  UMOV UR5, UR7 ;  /* 0x0000000700057c82 */ /* 0x000fe20008000000 */
[----:B0-----:R-:W-:-:S03]  /*0300*/  UISETP.GE.U32.AND UP1, UPT, UR6, 0x4, UPT ;  /* 0x000000040600788c */ /* 0x001fc6000bf26070 */
[----:B-1----:R-:W-:-:S04]  /*0310*/  ISETP.GE.AND P0, PT, R16, R29, PT ;  /* 0x0000001d1000720c */ /* 0x002fc80003f06270 */
[----:B------:R-:W-:Y:S02]  /*0320*/  ISETP.GT.AND P0, PT, R16, -0x1, !P0 ;  /* 0xffffffff1000780c */ /* 0x000fe40004704270 */
[----:B------:R-:W-:Y:S11]  /*0330*/  BRA.U !UP1, `(.L_x_1) ;  /* 0x0000000909287547 */ /* 0x000ff6000b800000 */
[----:B------:R-:W-:Y:S01]  /*0340*/  VIADD R28, R17, UR4 ;  /* 0x00000004111c7c36 */ /* 0x000fe20008000000 */
[----:B------:R-:W-:Y:S01]  /*0350*/  UIADD3 UR5, UPT, UPT, -UR6, 0x3, URZ ;  /* 0x0000000306057890 */ /* 0x000fe2000fffe1ff */
[----:B------:R-:W-:Y:S01]  /*0360*/  VIADD R27, R5, UR4 ;  /* 0x00000004051b7c36 */ /* 0x000fe20008000000 */
[----:B------:R-:W0:Y:S01]  /*0370*/  LDCU UR9, c[0x0][0x394] ;  /* 0x00007280ff0977ac */ /* 0x000e220008000800 */
[----:B------:R-:W-:Y:S02]  /*0380*/  VIADD R23, R7, UR4 ;  /* 0x0000000407177c36 */ /* 0x000fe40008000000 */
[----:B------:R-:W-:Y:S01]  /*0390*/  VIADD R22, R9, UR4 ;  /* 0x0000000409167c36 */ /* 0x000fe20008000000 */
[----:B------:R-:W-:Y:S01]  /*03a0*/  UMOV UR6, UR8 ;  /* 0x0000000800067c82 */ /* 0x000fe20008000000 */
[----:B------:R-:W-:Y:S02]  /*03b0*/  VIADD R21, R11, UR4 ;  /* 0x000000040b157c36 */ /* 0x000fe40008000000 */
[----:B------:R-:W-:-:S02]  /*03c0*/  VIADD R20, R12, UR4 ;  /* 0x000000040c147c36 */ /* 0x000fc40008000000 */
[----:B------:R-:W-:Y:S02]  /*03d0*/  VIADD R10, R13, UR4 ;  /* 0x000000040d0a7c36 */ /* 0x000fe40008000000 */
[----:B------:R-:W-:Y:S02]  /*03e0*/  VIADD R8, R14, UR4 ;  /* 0x000000040e087c36 */ /* 0x000fe40008000000 */
[----:B------:R-:W-:-:S07]  /*03f0*/  IMAD.MOV.U32 R6, RZ, RZ, R24 ;  /* 0x000000ffff067224 */ /* 0x000fce00078e0018 */
.L_x_2:
[C---:B0-----:R-:W-:Y:S01]  /*0400*/  ISETP.GE.AND P2, PT, R6.reuse, UR9, PT ;  /* 0x0000000906007c0c */ /* 0x041fe2000bf46270 */
[----:B------:R-:W0:Y:S03]  /*0410*/  LDC R29, c[0x0][0x390] ;  /* 0x0000e400ff1d7b82 */ /* 0x000e260000000800 */
[----:B------:R-:W-:-:S04]  /*0420*/  ISETP.GT.AND P2, PT, R6, -0x1, !P2 ;  /* 0xffffffff0600780c */ /* 0x000fc80005744270 */
[----:B------:R-:W-:-:S13]  /*0430*/  PLOP3.LUT P2, PT, P0, P2, PT, 0x80, 0x8 ;  /* 0x000000000008781c */ /* 0x000fda0000745070 */
[----:B------:R-:W1:Y:S02]  /*0440*/  @P2 LDC.64 R18, c[0x0][0x380] ;  /* 0x0000e000ff122b82 */ /* 0x000e640000000a00 */
[----:B-1----:R-:W-:-:S04]  /*0450*/  @P2 IADD3 R18, P1, PT, R8, R18, RZ ;  /* 0x0000001208122210 */ /* 0x002fc80007f3e0ff */
[----:B------:R-:W-:-:S05]  /*0460*/  @P2 LEA.HI.X.SX32 R19, R8, R19, 0x1, P1 ;  /* 0x0000001308132211 */ /* 0x000fca00008f0eff */
[----:B------:R-:W2:Y:S01]  /*0470*/  @P2 LDG.E.U8 R0, desc[UR10][R18.64] ;  /* 0x0000000a12002981 */ /* 0x000ea2000c1e1100 */
[----:B------:R-:W-:Y:S02]  /*0480*/  @P2 LOP3.LUT R2, R15, 0xff, RZ, 0xc0, !PT ;  /* 0x000000ff0f022812 */ /* 0x000fe400078ec0ff */
[----:B------:R-:W-:Y:S02]  /*0490*/  @P2 LOP3.LUT R4, R3, 0xff, RZ, 0xc0, !PT ;  /* 0x000000ff03042812 */ /* 0x000fe400078ec0ff */
[-C--:B--2---:R-:W-:Y:S02]  /*04a0*/  @P2 VIMNMX.U16x2 R2, PT, PT, R2, R0.reuse, PT ;  /* 0x0000000002022248 */ /* 0x084fe40003fe0200 */
[----:B------:R-:W-:Y:S01]  /*04b0*/  @P2 VIMNMX.U16x2 R4, PT, PT, R4, R0, !PT ;  /* 0x0000000004042248 */ /* 0x000fe20007fe0200 */
[----:B------:R-:W-:-:S05]  /*04c0*/  VIADD R0, R6, 0x1 ;  /* 0x0000000106007836 */ /* 0x000fca0000000000 */
[----:B------:R-:W-:-:S04]  /*04d0*/  ISETP.GE.AND P1, PT, R0, UR9, PT ;  /* 0x0000000900007c0c */ /* 0x000fc8000bf26270 */
[----:B------:R-:W-:-:S04]  /*04e0*/  ISETP.GT.AND P1, PT, R0, -0x1, !P1 ;  /* 0xffffffff0000780c */ /* 0x000fc80004f24270 */
[----:B------:R-:W-:-:S13]  /*04f0*/  PLOP3.LUT P1, PT, P0, P1, PT, 0x80, 0x8 ;  /* 0x000000000008781c */ /* 0x000fda0000723070 */
[----:B------:R-:W1:Y:S02]  /*0500*/  @P1 LDC.64 R18, c[0x0][0x380] ;  /* 0x0000e000ff121b82 */ /* 0x000e640000000a00 */
[----:B-1----:R-:W-:-:S04]  /*0510*/  @P1 IADD3 R18, P3, PT, R28, R18, RZ ;  /* 0x000000121c121210 */ /* 0x002fc80007f7e0ff */
[----:B------:R-:W-:-:S05]  /*0520*/  @P1 LEA.HI.X.SX32 R19, R28, R19, 0x1, P3 ;  /* 0x000000131c131211 */ /* 0x000fca00018f0eff */
[----:B------:R-:W2:Y:S01]  /*0530*/  @P1 LDG.E.U8 R0, desc[UR10][R18.64] ;  /* 0x0000000a12001981 */ /* 0x000ea2000c1e1100 */
[----:B------:R-:W-:Y:S02]  /*0540*/  @P2 PRMT R15, R2, 0x7610, R15 ;  /* 0x00007610020f2816 */ /* 0x000fe4000000000f */
[----:B------:R-:W-:Y:S02]  /*0550*/  @P2 PRMT R3, R4, 0x7610, R3 ;  /* 0x0000761004032816 */ /* 0x000fe40000000003 */
        /* <DEDUP_REMOVED lines=82> */
[----:B------:R-:W-:Y:S01]  /*0a80*/  UIADD3 UR6, UPT, UPT, UR6, 0x8, URZ ;  /* 0x0000000806067890 */ /* 0x000fe2000fffe0ff */
[----:B------:R-:W-:Y:S01]  /*0a90*/  @P2 PRMT R15, R2, 0x7610, R15 ;  /* 0x00007610020f2816 */ /* 0x000fe2000000000f */
[----:B------:R-:W-:Y:S01]  /*0aa0*/  VIADD R6, R6, 0x8 ;  /* 0x0000000806067836 */ /* 0x000fe20000000000 */
[----:B------:R-:W-:Y:S01]  /*0ab0*/  @P2 PRMT R3, R4, 0x7610, R3 ;  /* 0x0000761004032816 */ /* 0x000fe20000000003 */
[----:B------:R-:W-:Y:S01]  /*0ac0*/  UISETP.NE.AND UP1, UPT, UR6, URZ, UPT ;  /* 0x000000ff0600728c */ /* 0x000fe2000bf25270 */
[----:B------:R-:W-:Y:S01]  /*0ad0*/  @P1 LOP3.LUT R2, R15, 0xff, RZ, 0xc0, !PT ;  /* 0x000000ff0f021812 */ /* 0x000fe200078ec0ff */
[----:B0-----:R-:W-:Y:S01]  /*0ae0*/  IMAD R8, R29, 0x8, R8 ;  /* 0x000000081d087824 */ /* 0x001fe200078e0208 */
[----:B------:R-:W-:Y:S01]  /*0af0*/  @P1 LOP3.LUT R4, R3, 0xff, RZ, 0xc0, !PT ;  /* 0x000000ff03041812 */ /* 0x000fe200078ec0ff */
[C---:B------:R-:W-:Y:S01]  /*0b00*/  IMAD R28, R29.reuse, 0x8, R28 ;  /* 0x000000081d1c7824 */ /* 0x040fe200078e021c */
[----:B------:R-:W-:Y:S01]  /*0b10*/  UIADD3 UR5, UPT, UPT, UR5, 0x8, URZ ;  /* 0x0000000805057890 */ /* 0x000fe2000fffe0ff */
[----:B------:R-:W-:-:S02]  /*0b20*/  IMAD R27, R29, 0x8, R27 ;  /* 0x000000081d1b7824 */ /* 0x000fc400078e021b */
[C---:B------:R-:W-:Y:S02]  /*0b30*/  IMAD R23, R29.reuse, 0x8, R23 ;  /* 0x000000081d177824 */ /* 0x040fe400078e0217 */
[C---:B------:R-:W-:Y:S02]  /*0b40*/  IMAD R22, R29.reuse, 0x8, R22 ;  /* 0x000000081d167824 */ /* 0x040fe400078e0216 */
[C---:B------:R-:W-:Y:S02]  /*0b50*/  IMAD R21, R29.reuse, 0x8, R21 ;  /* 0x000000081d157824 */ /* 0x040fe400078e0215 */
[C---:B------:R-:W-:Y:S02]  /*0b60*/  IMAD R20, R29.reuse, 0x8, R20 ;  /* 0x000000081d147824 */ /* 0x040fe400078e0214 */
[----:B------:R-:W-:Y:S01]  /*0b70*/  IMAD R10, R29, 0x8, R10 ;  /* 0x000000081d0a7824 */ /* 0x000fe200078e020a */
[-C--:B--2---:R-:W-:Y:S02]  /*0b80*/  @P1 VIMNMX.U16x2 R2, PT, PT, R2, R0.reuse, PT ;  /* 0x0000000002021248 */ /* 0x084fe40003fe0200 */
[----:B------:R-:W-:-:S02]  /*0b90*/  @P1 VIMNMX.U16x2 R4, PT, PT, R4, R0, !PT ;  /* 0x0000000004041248 */ /* 0x000fc40007fe0200 */
[----:B------:R-:W-:Y:S02]  /*0ba0*/  @P1 PRMT R15, R2, 0x7610, R15 ;  /* 0x00007610020f1816 */ /* 0x000fe4000000000f */
[----:B------:R-:W-:Y:S01]  /*0bb0*/  @P1 PRMT R3, R4, 0x7610, R3 ;  /* 0x0000761004031816 */ /* 0x000fe20000000003 */
[----:B------:R-:W-:Y:S06]  /*0bc0*/  BRA.U UP1, `(.L_x_2) ;  /* 0xfffffff9010c7547 */ /* 0x000fec000b83ffff */
[----:B------:R-:W-:-:S12]  /*0bd0*/  UIADD3 UR5, UPT, UPT, UR5, -0x3, URZ ;  /* 0xfffffffd05057890 */ /* 0x000fd8000fffe0ff */
.L_x_1:
[----:B------:R-:W0:Y:S01]  /*0be0*/  LDCU UR9, c[0x0][0x39c] ;  /* 0x00007380ff0977ac */ /* 0x000e220008000800 */
[----:B------:R-:W1:Y:S01]  /*0bf0*/  LDCU UR12, c[0x0][0x394] ;  /* 0x00007280ff0c77ac */ /* 0x000e620008000800 */
[----:B0-----:R-:W-:Y:S01]  /*0c00*/  ULOP3.LUT UP1, URZ, UR9, 0x1, URZ, 0xc0, !UPT ;  /* 0x0000000109ff7892 */ /* 0x001fe2000f82c0ff */
[----:B-1----:R-:W-:Y:S10]  /*0c10*/  BRA.U !UP0, `(.L_x_3) ;  /* 0x0000000108f87547 */ /* 0x002ff4000b800000 */
[----:B------:R-:W0:Y:S01]  /*0c20*/  LDCU UR6, c[0x0][0x394] ;  /* 0x00007280ff0677ac */ /* 0x000e220008000800 */
[----:B------:R-:W-:-:S04]  /*0c30*/  VIADD R0, R25, UR5 ;  /* 0x0000000519007c36 */ /* 0x000fc80008000000 */
[C---:B------:R-:W-:Y:S02]  /*0c40*/  VIADD R6, R0.reuse, 0x1 ;  /* 0x0000000100067836 */ /* 0x040fe40000000000 */
[C---:B------:R-:W-:Y:S02]  /*0c50*/  VIADD R2, R0.reuse, 0x2 ;  /* 0x0000000200027836 */ /* 0x040fe40000000000 */
[C---:B------:R-:W-:Y:S01]  /*0c60*/  VIADD R4, R0.reuse, 0x3 ;  /* 0x0000000300047836 */ /* 0x040fe20000000000 */
[----:B0-----:R-:W-:Y:S02]  /*0c70*/  ISETP.GE.AND P1, PT, R0, UR6, PT ;  /* 0x0000000600007c0c */ /* 0x001fe4000bf26270 */
[----:B------:R-:W-:Y:S02]  /*0c80*/  ISETP.GE.AND P2, PT, R6, UR6, PT ;  /* 0x0000000606007c0c */ /* 0x000fe4000bf46270 */
[----:B------:R-:W-:Y:S02]  /*0c90*/  ISETP.GT.AND P1, PT, R0, -0x1, !P1 ;  /* 0xffffffff0000780c */ /* 0x000fe40004f24270 */
[----:B------:R-:W-:-:S02]  /*0ca0*/  ISETP.GT.AND P2, PT, R6, -0x1, !P2 ;  /* 0xffffffff0600780c */ /* 0x000fc40005744270 */
[----:B------:R-:W-:Y:S02]  /*0cb0*/  PLOP3.LUT P1, PT, P0, P1, PT, 0x80, 0x8 ;  /* 0x000000000008781c */ /* 0x000fe40000723070 */
[----:B------:R-:W-:Y:S02]  /*0cc0*/  PLOP3.LUT P2, PT, P0, P2, PT, 0x80, 0x8 ;  /* 0x000000000008781c */ /* 0x000fe40000745070 */
[----:B------:R-:W-:Y:S02]  /*0cd0*/  ISETP.GE.AND P3, PT, R2, UR6, PT ;  /* 0x0000000602007c0c */ /* 0x000fe4000bf66270 */
[----:B------:R-:W-:Y:S02]  /*0ce0*/  ISETP.GE.AND P4, PT, R4, UR6, PT ;  /* 0x0000000604007c0c */ /* 0x000fe4000bf86270 */
[----:B------:R-:W-:Y:S02]  /*0cf0*/  ISETP.GT.AND P3, PT, R2, -0x1, !P3 ;  /* 0xffffffff0200780c */ /* 0x000fe40005f64270 */
[----:B------:R-:W-:-:S02]  /*0d00*/  ISETP.GT.AND P4, PT, R4, -0x1, !P4 ;  /* 0xffffffff0400780c */ /* 0x000fc40006784270 */
[----:B------:R-:W-:Y:S01]  /*0d10*/  PLOP3.LUT P3, PT, P0, P3, PT, 0x80, 0x8 ;  /* 0x000000000008781c */ /* 0x000fe20000767070 */
[----:B------:R-:W0:Y:S01]  /*0d20*/  @P1 LDC.64 R18, c[0x0][0x380] ;  /* 0x0000e000ff121b82 */ /* 0x000e220000000a00 */
[-CC-:B------:R-:W-:Y:S01]  /*0d30*/  @P1 IMAD R0, R0, R29.reuse, R16.reuse ;  /* 0x0000001d00001224 */ /* 0x180fe200078e0210 */
[----:B------:R-:W-:Y:S01]  /*0d40*/  PLOP3.LUT P4, PT, P0, P4, PT, 0x80, 0x8 ;  /* 0x000000000008781c */ /* 0x000fe20000789070 */
[----:B------:R-:W-:-:S05]  /*0d50*/  @P2 IMAD R6, R6, R29, R16 ;  /* 0x0000001d06062224 */ /* 0x000fca00078e0210 */
[----:B------:R-:W1:Y:S08]  /*0d60*/  @P2 LDC.64 R22, c[0x0][0x380] ;  /* 0x0000e000ff162b82 */ /* 0x000e700000000a00 */
[----:B------:R-:W2:Y:S01]  /*0d70*/  @P3 LDC.64 R20, c[0x0][0x380] ;  /* 0x0000e000ff143b82 */ /* 0x000ea20000000a00 */
[----:B0-----:R-:W-:-:S04]  /*0d80*/  @P1 IADD3 R18, P5, PT, R0, R18, RZ ;  /* 0x0000001200121210 */ /* 0x001fc80007fbe0ff */
[----:B------:R-:W-:-:S05]  /*0d90*/  @P1 LEA.HI.X.SX32 R19, R0, R19, 0x1, P5 ;  /* 0x0000001300131211 */ /* 0x000fca00028f0eff */
[----:B------:R0:W3:Y:S01]  /*0da0*/  @P1 LDG.E.U8 R0, desc[UR10][R18.64] ;  /* 0x0000000a12001981 */ /* 0x0000e2000c1e1100 */
[----:B-1----:R-:W-:-:S04]  /*0db0*/  @P2 IADD3 R22, P5, PT, R6, R22, RZ ;  /* 0x0000001606162210 */ /* 0x002fc80007fbe0ff */
[----:B------:R-:W-:Y:S01]  /*0dc0*/  @P2 LEA.HI.X.SX32 R23, R6, R23, 0x1, P5 ;  /* 0x0000001706172211 */ /* 0x000fe200028f0eff */
[----:B------:R-:W-:Y:S01]  /*0dd0*/  @P3 IMAD R6, R2, R29, R16 ;  /* 0x0000001d02063224 */ /* 0x000fe200078e0210 */
[----:B0-----:R-:W0:Y:S03]  /*0de0*/  @P4 LDC.64 R18, c[0x0][0x380] ;  /* 0x0000e000ff124b82 */ /* 0x001e260000000a00 */
[----:B------:R-:W4:Y:S01]  /*0df0*/  @P2 LDG.E.U8 R2, desc[UR10][R22.64] ;  /* 0x0000000a16022981 */ /* 0x000f22000c1e1100 */
[----:B--2---:R-:W-:-:S04]  /*0e00*/  @P3 IADD3 R20, P5, PT, R6, R20, RZ ;  /* 0x0000001406143210 */ /* 0x004fc80007fbe0ff */
[----:B------:R-:W-:Y:S01]  /*0e10*/  @P3 LEA.HI.X.SX32 R21, R6, R21, 0x1, P5 ;  /* 0x0000001506153211 */ /* 0x000fe200028f0eff */
[----:B------:R-:W-:-:S04]  /*0e20*/  @P4 IMAD R6, R4, R29, R16 ;  /* 0x0000001d04064224 */ /* 0x000fc800078e0210 */
[----:B------:R-:W2:Y:S01]  /*0e30*/  @P3 LDG.E.U8 R4, desc[UR10][R20.64] ;  /* 0x0000000a14043981 */ /* 0x000ea2000c1e1100 */
[----:B0-----:R-:W-:-:S04]  /*0e40*/  @P4 IADD3 R18, P5, PT, R6, R18, RZ ;  /* 0x0000001206124210 */ /* 0x001fc80007fbe0ff */
[----:B------:R-:W-:-:S05]  /*0e50*/  @P4 LEA.HI.X.SX32 R19, R6, R19, 0x1, P5 ;  /* 0x0000001306134211 */ /* 0x000fca00028f0eff */
[----:B------:R-:W5:Y:S01]  /*0e60*/  @P4 LDG.E.U8 R6, desc[UR10][R18.64] ;  /* 0x0000000a12064981 */ /* 0x000f62000c1e1100 */
[----:B------:R-:W-:Y:S01]  /*0e70*/  @P1 LOP3.LUT R8, R15, 0xff, RZ, 0xc0, !PT ;  /* 0x000000ff0f081812 */ /* 0x000fe200078ec0ff */
[----:B------:R-:W-:Y:S01]  /*0e80*/  UIADD3 UR5, UPT, UPT, UR5, 0x4, URZ ;  /* 0x0000000405057890 */ /* 0x000fe2000fffe0ff */
[----:B------:R-:W-:Y:S02]  /*0e90*/  @P1 LOP3.LUT R10, R3, 0xff, RZ, 0xc0, !PT ;  /* 0x000000ff030a1812 */ /* 0x000fe400078ec0ff */
[-C--:B---3--:R-:W-:Y:S02]  /*0ea0*/  @P1 VIMNMX.U16x2 R8, PT, PT, R8, R0.reuse, PT ;  /* 0x0000000008081248 */ /* 0x088fe40003fe0200 */
[----:B------:R-:W-:Y:S02]  /*0eb0*/  @P1 VIMNMX.U16x2 R10, PT, PT, R10, R0, !PT ;  /* 0x000000000a0a1248 */ /* 0x000fe40007fe0200 */
[----:B------:R-:W-:Y:S02]  /*0ec0*/  @P1 PRMT R15, R8, 0x7610, R15 ;  /* 0x00007610080f1816 */ /* 0x000fe4000000000f */
[----:B------:R-:W-:-:S02]  /*0ed0*/  @P1 PRMT R3, R10, 0x7610, R3 ;  /* 0x000076100a031816 */ /* 0x000fc40000000003 */
[----:B------:R-:W-:Y:S02]  /*0ee0*/  @P2 LOP3.LUT R0, R15, 0xff, RZ, 0xc0, !PT ;  /* 0x000000ff0f002812 */ /* 0x000fe400078ec0ff */
[----:B------:R-:W-:Y:S02]  /*0ef0*/  @P2 LOP3.LUT R8, R3, 0xff, RZ, 0xc0, !PT ;  /* 0x000000ff03082812 */ /* 0x000fe400078ec0ff */
[-C--:B----4-:R-:W-:Y:S02]  /*0f00*/  @P2 VIMNMX.U16x2 R0, PT, PT, R0, R2.reuse, PT ;  /* 0x0000000200002248 */ /* 0x090fe40003fe0200 */
[----:B------:R-:W-:Y:S02]  /*0f10*/  @P2 VIMNMX.U16x2 R8, PT, PT, R8, R2, !PT ;  /* 0x0000000208082248 */ /* 0x000fe40007fe0200 */
[----:B------:R-:W-:Y:S02]  /*0f20*/  @P2 PRMT R15, R0, 0x7610, R15 ;  /* 0x00007610000f2816 */ /* 0x000fe4000000000f */
[----:B------:R-:W-:-:S02]  /*0f30*/  @P2 PRMT R3, R8, 0x7610, R3 ;  /* 0x0000761008032816 */ /* 0x000fc40000000003 */
[----:B------:R-:W-:Y:S02]  /*0f40*/  @P3 LOP3.LUT R0, R15, 0xff, RZ, 0xc0, !PT ;  /* 0x000000ff0f003812 */ /* 0x000fe400078ec0ff */
[----:B------:R-:W-:Y:S02]  /*0f50*/  @P3 LOP3.LUT R2, R3, 0xff, RZ, 0xc0, !PT ;  /* 0x000000ff03023812 */ /* 0x000fe400078ec0ff */
[-C--:B--2---:R-:W-:Y:S02]  /*0f60*/  @P3 VIMNMX.U16x2 R0, PT, PT, R0, R4.reuse, PT ;  /* 0x0000000400003248 */ /* 0x084fe40003fe0200 */
[----:B------:R-:W-:Y:S02]  /*0f70*/  @P3 VIMNMX.U16x2 R2, PT, PT, R2, R4, !PT ;  /* 0x0000000402023248 */ /* 0x000fe40007fe0200 */
[----:B------:R-:W-:Y:S02]  /*0f80*/  @P3 PRMT R15, R0, 0x7610, R15 ;  /* 0x00007610000f3816 */ /* 0x000fe4000000000f */
[----:B------:R-:W-:-:S02]  /*0f90*/  @P3 PRMT R3, R2, 0x7610, R3 ;  /* 0x0000761002033816 */ /* 0x000fc40000000003 */
[----:B------:R-:W-:Y:S02]  /*0fa0*/  @P4 LOP3.LUT R0, R15, 0xff, RZ, 0xc0, !PT ;  /* 0x000000ff0f004812 */ /* 0x000fe400078ec0ff */
[----:B------:R-:W-:Y:S02]  /*0fb0*/  @P4 LOP3.LUT R2, R3, 0xff, RZ, 0xc0, !PT ;  /* 0x000000ff03024812 */ /* 0x000fe400078ec0ff */
[-C--:B-----5:R-:W-:Y:S02]  /*0fc0*/  @P4 VIMNMX.U16x2 R0, PT, PT, R0, R6.reuse, PT ;  /* 0x0000000600004248 */ /* 0x0a0fe40003fe0200 */
[----:B------:R-:W-:Y:S02]  /*0fd0*/  @P4 VIMNMX.U16x2 R2, PT, PT, R2, R6, !PT ;  /* 0x0000000602024248 */ /* 0x000fe40007fe0200 */
[----:B------:R-:W-:Y:S02]  /*0fe0*/  @P4 PRMT R15, R0, 0x7610, R15 ;  /* 0x00007610000f4816 */ /* 0x000fe4000000000f */
[----:B------:R-:W-:-:S07]  /*0ff0*/  @P4 PRMT R3, R2, 0x7610, R3 ;  /* 0x0000761002034816 */ /* 0x000fce0000000003 */
.L_x_3:
[----:B------:R-:W-:Y:S05]  /*1000*/  BRA.U !UP1, `(.L_x_4) ;  /* 0x0000000109807547 */ /* 0x000fea000b800000 */
[----:B------:R-:W0:Y:S01]  /*1010*/  LDCU UR6, c[0x0][0x394] ;  /* 0x00007280ff0677ac */ /* 0x000e220008000800 */
[----:B------:R-:W-:-:S04]  /*1020*/  VIADD R0, R25, UR5 ;  /* 0x0000000519007c36 */ /* 0x000fc80008000000 */
[C---:B------:R-:W-:Y:S01]  /*1030*/  VIADD R2, R0.reuse, 0x1 ;  /* 0x0000000100027836 */ /* 0x040fe20000000000 */
[----:B0-----:R-:W-:-:S04]  /*1040*/  ISETP.GE.AND P1, PT, R0, UR6, PT ;  /* 0x0000000600007c0c */ /* 0x001fc8000bf26270 */
[----:B------:R-:W-:Y:S02]  /*1050*/  ISETP.GE.AND P2, PT, R2, UR6, PT ;  /* 0x0000000602007c0c */ /* 0x000fe4000bf46270 */
[----:B------:R-:W-:Y:S02]  /*1060*/  ISETP.GT.AND P1, PT, R0, -0x1, !P1 ;  /* 0xffffffff0000780c */ /* 0x000fe40004f24270 */
[----:B------:R-:W-:Y:S02]  /*1070*/  ISETP.GT.AND P2, PT, R2, -0x1, !P2 ;  /* 0xffffffff0200780c */ /* 0x000fe40005744270 */
[----:B------:R-:W-:Y:S02]  /*1080*/  PLOP3.LUT P1, PT, P0, P1, PT, 0x80, 0x8 ;  /* 0x000000000008781c */ /* 0x000fe40000723070 */
[----:B------:R-:W-:-:S11]  /*1090*/  PLOP3.LUT P2, PT, P0, P2, PT, 0x80, 0x8 ;  /* 0x000000000008781c */ /* 0x000fd60000745070 */
[----:B------:R-:W0:Y:S01]  /*10a0*/  @P1 LDC.64 R20, c[0x0][0x380] ;  /* 0x0000e000ff141b82 */ /* 0x000e220000000a00 */
[-CC-:B------:R-:W-:Y:S02]  /*10b0*/  @P1 IMAD R0, R0, R29.reuse, R16.reuse ;  /* 0x0000001d00001224 */ /* 0x180fe400078e0210 */
[----:B------:R-:W-:-:S05]  /*10c0*/  @P2 IMAD R2, R2, R29, R16 ;  /* 0x0000001d02022224 */ /* 0x000fca00078e0210 */
[----:B------:R-:W1:Y:S01]  /*10d0*/  @P2 LDC.64 R18, c[0x0][0x380] ;  /* 0x0000e000ff122b82 */ /* 0x000e620000000a00 */
[----:B0-----:R-:W-:-:S04]  /*10e0*/  @P1 IADD3 R20, P3, PT, R0, R20, RZ ;  /* 0x0000001400141210 */ /* 0x001fc80007f7e0ff */
[----:B------:R-:W-:-:S05]  /*10f0*/  @P1 LEA.HI.X.SX32 R21, R0, R21, 0x1, P3 ;  /* 0x0000001500151211 */ /* 0x000fca00018f0eff */
[----:B------:R-:W2:Y:S01]  /*1100*/  @P1 LDG.E.U8 R0, desc[UR10][R20.64] ;  /* 0x0000000a14001981 */ /* 0x000ea2000c1e1100 */
[----:B-1----:R-:W-:-:S04]  /*1110*/  @P2 IADD3 R18, P3, PT, R2, R18, RZ ;  /* 0x0000001202122210 */ /* 0x002fc80007f7e0ff */
[----:B------:R-:W-:-:S05]  /*1120*/  @P2 LEA.HI.X.SX32 R19, R2, R19, 0x1, P3 ;  /* 0x0000001302132211 */ /* 0x000fca00018f0eff */
[----:B------:R-:W3:Y:S01]  /*1130*/  @P2 LDG.E.U8 R2, desc[UR10][R18.64] ;  /* 0x0000000a12022981 */ /* 0x000ee2000c1e1100 */
[----:B------:R-:W-:Y:S01]  /*1140*/  @P1 LOP3.LUT R4, R15, 0xff, RZ, 0xc0, !PT ;  /* 0x000000ff0f041812 */ /* 0x000fe200078ec0ff */
[----:B------:R-:W-:Y:S01]  /*1150*/  UIADD3 UR5, UPT, UPT, UR5, 0x2, URZ ;  /* 0x0000000205057890 */ /* 0x000fe2000fffe0ff */
[----:B------:R-:W-:Y:S02]  /*1160*/  @P1 LOP3.LUT R6, R3, 0xff, RZ, 0xc0, !PT ;  /* 0x000000ff03061812 */ /* 0x000fe400078ec0ff */
[-C--:B--2---:R-:W-:Y:S02]  /*1170*/  @P1 VIMNMX.U16x2 R4, PT, PT, R4, R0.reuse, PT ;  /* 0x0000000004041248 */ /* 0x084fe40003fe0200 */
[----:B------:R-:W-:Y:S02]  /*1180*/  @P1 VIMNMX.U16x2 R6, PT, PT, R6, R0, !PT ;  /* 0x0000000006061248 */ /* 0x000fe40007fe0200 */
[----:B------:R-:W-:Y:S02]  /*1190*/  @P1 PRMT R15, R4, 0x7610, R15 ;  /* 0x00007610040f1816 */ /* 0x000fe4000000000f */
[----:B------:R-:W-:-:S02]  /*11a0*/  @P1 PRMT R3, R6, 0x7610, R3 ;  /* 0x0000761006031816 */ /* 0x000fc40000000003 */
[----:B------:R-:W-:Y:S02]  /*11b0*/  @P2 LOP3.LUT R0, R15, 0xff, RZ, 0xc0, !PT ;  /* 0x000000ff0f002812 */ /* 0x000fe400078ec0ff */
[----:B------:R-:W-:Y:S02]  /*11c0*/  @P2 LOP3.LUT R4, R3, 0xff, RZ, 0xc0, !PT ;  /* 0x000000ff03042812 */ /* 0x000fe400078ec0ff */
[-C--:B---3--:R-:W-:Y:S02]  /*11d0*/  @P2 VIMNMX.U16x2 R0, PT, PT, R0, R2.reuse, PT ;  /* 0x0000000200002248 */ /* 0x088fe40003fe0200 */
[----:B------:R-:W-:Y:S02]  /*11e0*/  @P2 VIMNMX.U16x2 R4, PT, PT, R4, R2, !PT ;  /* 0x0000000204042248 */ /* 0x000fe40007fe0200 */
[----:B------:R-:W-:Y:S02]  /*11f0*/  @P2 PRMT R15, R0, 0x7610, R15 ;  /* 0x00007610000f2816 */ /* 0x000fe4000000000f */
[----:B------:R-:W-:-:S07]  /*1200*/  @P2 PRMT R3, R4, 0x7610, R3 ;  /* 0x0000761004032816 */ /* 0x000fce0000000003 */
.L_x_4:
[----:B------:R-:W-:Y:S01]  /*1210*/  VIADD R0, R25, UR5 ;  /* 0x0000000519007c36 */ /* 0x000fe20008000000 */
[----:B------:R-:W-:Y:S04]  /*1220*/  BSSY.RECONVERGENT B0, `(.L_x_5) ;  /* 0x0000010000007945 */ /* 0x000fe80003800200 */
[----:B------:R-:W-:-:S04]  /*1230*/  ISETP.GE.AND P1, PT, R0, UR12, PT ;  /* 0x0000000c00007c0c */ /* 0x000fc8000bf26270 */
[----:B------:R-:W-:-:S04]  /*1240*/  ISETP.GT.AND P1, PT, R0, -0x1, !P1 ;  /* 0xffffffff0000780c */ /* 0x000fc80004f24270 */
[----:B------:R-:W-:-:S13]  /*1250*/  PLOP3.LUT P1, PT, P0, P1, PT, 0x80, 0x8 ;  /* 0x000000000008781c */ /* 0x000fda0000723070 */
[----:B------:R-:W-:Y:S05]  /*1260*/  @!P1 BRA `(.L_x_6) ;  /* 0x00000000002c9947 */ /* 0x000fea0003800000 */
[----:B------:R-:W0:Y:S01]  /*1270*/  LDCU.64 UR12, c[0x0][0x380] ;  /* 0x00007000ff0c77ac */ /* 0x000e220008000a00 */
[----:B------:R-:W-:-:S05]  /*1280*/  IMAD R16, R0, R29, R16 ;  /* 0x0000001d00107224 */ /* 0x000fca00078e0210 */
[----:B0-----:R-:W-:-:S04]  /*1290*/  IADD3 R18, P0, PT, R16, UR12, RZ ;  /* 0x0000000c10127c10 */ /* 0x001fc8000ff1e0ff */
[----:B------:R-:W-:-:S05]  /*12a0*/  LEA.HI.X.SX32 R19, R16, UR13, 0x1, P0 ;  /* 0x0000000d10137c11 */ /* 0x000fca00080f0eff */
[----:B------:R-:W2:Y:S01]  /*12b0*/  LDG.E.U8 R0, desc[UR10][R18.64] ;  /* 0x0000000a12007981 */ /* 0x000ea2000c1e1100 */
[----:B------:R-:W-:Y:S02]  /*12c0*/  LOP3.LUT R2, R15, 0xff, RZ, 0xc0, !PT ;  /* 0x000000ff0f027812 */ /* 0x000fe400078ec0ff */
[----:B------:R-:W-:Y:S02]  /*12d0*/  LOP3.LUT R4, R3, 0xff, RZ, 0xc0, !PT ;  /* 0x000000ff03047812 */ /* 0x000fe400078ec0ff */
[-C--:B--2---:R-:W-:Y:S02]  /*12e0*/  VIMNMX.U16x2 R2, PT, PT, R2, R0.reuse, PT ;  /* 0x0000000002027248 */ /* 0x084fe40003fe0200 */
[----:B------:R-:W-:Y:S02]  /*12f0*/  VIMNMX.U16x2 R4, PT, PT, R4, R0, !PT ;  /* 0x0000000004047248 */ /* 0x000fe40007fe0200 */
[----:B------:R-:W-:Y:S02]  /*1300*/  PRMT R15, R2, 0x7610, R15 ;  /* 0x00007610020f7816 */ /* 0x000fe4000000000f */
[----:B------:R-:W-:-:S07]  /*1310*/  PRMT R3, R4, 0x7610, R3 ;  /* 0x0000761004037816 */ /* 0x000fce0000000003 */
.L_x_6:
[----:B------:R-:W-:Y:S05]  /*1320*/  BSYNC.RECONVERGENT B0 ;  /* 0x0000000000007941 */ /* 0x000fea0003800200 */
.L_x_5:
[----:B------:R-:W-:Y:S02]  /*1330*/  UISETP.NE.AND UP1, UPT, UR4, UR9, UPT ;  /* 0x000000090400728c */ /* 0x000fe4000bf25270 */
[----:B------:R-:W-:-:S07]  /*1340*/  UIADD3 UR5, UPT, UPT, UR4, 0x1, URZ ;  /* 0x0000000104057890 */ /* 0x000fce000fffe0ff */
[----:B------:R-:W-:Y:S01]  /*1350*/  UMOV UR4, UR5 ;  /* 0x0000000500047c82 */ /* 0x000fe20008000000 */
[----:B------:R-:W-:Y:S05]  /*1360*/  BRA.U UP1, `(.L_x_7) ;  /* 0xffffffed01d47547 */ /* 0x000fea000b83ffff */
[----:B------:R-:W-:-:S05]  /*1370*/  IMAD.MOV R0, RZ, RZ, -R3 ;  /* 0x000000ffff007224 */ /* 0x000fca00078e0a03 */
[----:B------:R-:W-:-:S05]  /*1380*/  PRMT R0, R0, 0x7710, RZ ;  /* 0x0000771000007816 */ /* 0x000fca00000000ff */
[----:B------:R-:W-:-:S07]  /*1390*/  IMAD.IADD R0, R15, 0x1, R0 ;  /* 0x000000010f007824 */ /* 0x000fce00078e0200 */
.L_x_0:
[----:B------:R-:W0:Y:S01]  /*13a0*/  LDCU.64 UR4, c[0x0][0x388] ;  /* 0x00007100ff0477ac */ /* 0x000e220008000a00 */
[----:B------:R-:W-:-:S05]  /*13b0*/  IMAD R25, R25, R29, R26 ;  /* 0x0000001d19197224 */ /* 0x000fca00078e021a */
[----:B0-----:R-:W-:-:S04]  /*13c0*/  IADD3 R2, P0, PT, R25, UR4, RZ ;  /* 0x0000000419027c10 */ /* 0x001fc8000ff1e0ff */
[----:B------:R-:W-:-:S05]  /*13d0*/  LEA.HI.X.SX32 R3, R25, UR5, 0x1, P0 ;  /* 0x0000000519037c11 */ /* 0x000fca00080f0eff */
[----:B------:R-:W-:Y:S01]  /*13e0*/  STG.E.U8 desc[UR10][R2.64], R0 ;  /* 0x0000000002007986 */ /* 0x000fe2000c10110a */
[----:B------:R-:W-:Y:S05]  /*13f0*/  EXIT ;  /* 0x000000000000794d */ /* 0x000fea0003800000 */
.L_x_8:
[----:B------:R-:W-:-:S00]  /*1400*/  BRA `(.L_x_8) ;  /* 0xfffffffc00fc7947 */ /* 0x000fc0000383ffff */
[----:B------:R-:W-:-:S00]  /*1410*/  NOP ;  /* 0x0000000000007918 */ /* 0x000fc00000000000 */
        /* <DEDUP_REMOVED lines=14> */
.L_x_63:


//--------------------- .text._Z12tophatKernelPhS_iiii --------------------------
	.section	.text._Z12tophatKernelPhS_iiii,"ax",@progbits
	.align	128
        .global         _Z12tophatKernelPhS_iiii
        .type           _Z12tophatKernelPhS_iiii,@function
        .size           _Z12tophatKernelPhS_iiii,(.L_x_64 - _Z12tophatKernelPhS_iiii)
        .other          _Z12tophatKernelPhS_iiii,@"STO_CUDA_ENTRY STV_DEFAULT"
_Z12tophatKernelPhS_iiii:
.text._Z12tophatKernelPhS_iiii:
        /* <DEDUP_REMOVED lines=44> */
.L_x_16:
        /* <DEDUP_REMOVED lines=20> */
.L_x_11:
        /* <DEDUP_REMOVED lines=126> */
.L_x_10:
        /* <DEDUP_REMOVED lines=66> */
.L_x_12:
        /* <DEDUP_REMOVED lines=33> */
.L_x_13:
        /* <DEDUP_REMOVED lines=17> */
.L_x_15:
[----:B------:R-:W-:Y:S05]  /*1320*/  BSYNC.RECONVERGENT B0 ;  /* 0x0000000000007941 */ /* 0x000fea0003800200 */
.L_x_14:
[----:B------:R-:W-:Y:S02]  /*1330*/  UISETP.NE.AND UP1, UPT, UR4, UR9, UPT ;  /* 0x000000090400728c */ /* 0x000fe4000bf25270 */
[----:B------:R-:W-:-:S07]  /*1340*/  UIADD3 UR5, UPT, UPT, UR4, 0x1, URZ ;  /* 0x0000000104057890 */ /* 0x000fce000fffe0ff */
[----:B------:R-:W-:Y:S01]  /*1350*/  UMOV UR4, UR5 ;  /* 0x0000000500047c82 */ /* 0x000fe20008000000 */
[----:B------:R-:W-:Y:S05]  /*1360*/  BRA.U UP1, `(.L_x_16) ;  /* 0xffffffed01d47547 */ /* 0x000fea000b83ffff */
[----:B------:R-:W-:-:S05]  /*1370*/  IMAD.MOV R0, RZ, RZ, -R15 ;  /* 0x000000ffff007224 */ /* 0x000fca00078e0a0f */
[----:B------:R-:W-:-:S05]  /*1380*/  PRMT R0, R0, 0x7710, RZ ;  /* 0x0000771000007816 */ /* 0x000fca00000000ff */
[----:B------:R-:W-:-:S07]  /*1390*/  IMAD.IADD R0, R3, 0x1, R0 ;  /* 0x0000000103007824 */ /* 0x000fce00078e0200 */
.L_x_9:
[----:B------:R-:W0:Y:S01]  /*13a0*/  LDCU.64 UR4, c[0x0][0x388] ;  /* 0x00007100ff0477ac */ /* 0x000e220008000a00 */
[----:B------:R-:W-:-:S05]  /*13b0*/  IMAD R25, R25, R29, R26 ;  /* 0x0000001d19197224 */ /* 0x000fca00078e021a */
[----:B0-----:R-:W-:-:S04]  /*13c0*/  IADD3 R2, P0, PT, R25, UR4, RZ ;  /* 0x0000000419027c10 */ /* 0x001fc8000ff1e0ff */
[----:B------:R-:W-:-:S05]  /*13d0*/  LEA.HI.X.SX32 R3, R25, UR5, 0x1, P0 ;  /* 0x0000000519037c11 */ /* 0x000fca00080f0eff */
[----:B------:R-:W-:Y:S01]  /*13e0*/  STG.E.U8 desc[UR10][R2.64], R0 ;  /* 0x0000000002007986 */ /* 0x000fe2000c10110a */
[----:B------:R-:W-:Y:S05]  /*13f0*/  EXIT ;  /* 0x000000000000794d */ /* 0x000fea0003800000 */
.L_x_17:
        /* <DEDUP_REMOVED lines=16> */
.L_x_64:


//--------------------- .text._Z14gradientKernelPhS_iiii --------------------------
	.section	.text._Z14gradientKernelPhS_iiii,"ax",@progbits
	.align	128
        .global         _Z14gradientKernelPhS_iiii
        .type           _Z14gradientKernelPhS_iiii,@function
        .size           _Z14gradientKernelPhS_iiii,(.L_x_65 - _Z14gradientKernelPhS_iiii)
        .other          _Z14gradientKernelPhS_iiii,@"STO_CUDA_ENTRY STV_DEFAULT"
_Z14gradientKernelPhS_iiii:
.text._Z14gradientKernelPhS_iiii:
        /* <DEDUP_REMOVED lines=44> */
.L_x_25:
        /* <DEDUP_REMOVED lines=20> */
.L_x_20:
        /* <DEDUP_REMOVED lines=10> */
[-C--:B--2---:R-:W-:Y:S02]  /*04a0*/  @P2 VIMNMX.U16x2 R2, PT, PT, R2, R0.reuse, !PT ;  /* 0x0000000002022248 */ /* 0x084fe40007fe0200 */
[----:B------:R-:W-:Y:S01]  /*04b0*/  @P2 VIMNMX.U16x2 R4, PT, PT, R4, R0, PT ;  /* 0x0000000004042248 */ /* 0x000fe20003fe0200 */
        /* <DEDUP_REMOVED lines=108> */
[-C--:B--2---:R-:W-:Y:S02]  /*0b80*/  @P1 VIMNMX.U16x2 R2, PT, PT, R2, R0.reuse, !PT ;  /* 0x0000000002021248 */ /* 0x084fe40007fe0200 */
[----:B------:R-:W-:-:S02]  /*0b90*/  @P1 VIMNMX.U16x2 R4, PT, PT, R4, R0, PT ;  /* 0x0000000004041248 */ /* 0x000fc40003fe0200 */
[----:B------:R-:W-:Y:S02]  /*0ba0*/  @P1 PRMT R3, R2, 0x7610, R3 ;  /* 0x0000761002031816 */ /* 0x000fe40000000003 */
[----:B------:R-:W-:Y:S01]  /*0bb0*/  @P1 PRMT R15, R4, 0x7610, R15 ;  /* 0x00007610040f1816 */ /* 0x000fe2000000000f */
[----:B------:R-:W-:Y:S06]  /*0bc0*/  BRA.U UP1, `(.L_x_20) ;  /* 0xfffffff9010c7547 */ /* 0x000fec000b83ffff */
[----:B------:R-:W-:-:S12]  /*0bd0*/  UIADD3 UR5, UPT, UPT, UR5, -0x3, URZ ;  /* 0xfffffffd05057890 */ /* 0x000fd8000fffe0ff */
.L_x_19:
        /* <DEDUP_REMOVED lines=44> */
[-C--:B---3--:R-:W-:Y:S02]  /*0ea0*/  @P1 VIMNMX.U16x2 R8, PT, PT, R8, R0.reuse, !PT ;  /* 0x0000000008081248 */ /* 0x088fe40007fe0200 */
[----:B------:R-:W-:Y:S02]  /*0eb0*/  @P1 VIMNMX.U16x2 R10, PT, PT, R10, R0, PT ;  /* 0x000000000a0a1248 */ /* 0x000fe40003fe0200 */
[----:B------:R-:W-:Y:S02]  /*0ec0*/  @P1 PRMT R3, R8, 0x7610, R3 ;  /* 0x0000761008031816 */ /* 0x000fe40000000003 */
[----:B------:R-:W-:-:S02]  /*0ed0*/  @P1 PRMT R15, R10, 0x7610, R15 ;  /* 0x000076100a0f1816 */ /* 0x000fc4000000000f */
[----:B------:R-:W-:Y:S02]  /*0ee0*/  @P2 LOP3.LUT R0, R3, 0xff, RZ, 0xc0, !PT ;  /* 0x000000ff03002812 */ /* 0x000fe400078ec0ff */
[----:B------:R-:W-:Y:S02]  /*0ef0*/  @P2 LOP3.LUT R8, R15, 0xff, RZ, 0xc0, !PT ;  /* 0x000000ff0f082812 */ /* 0x000fe400078ec0ff */
[-C--:B----4-:R-:W-:Y:S02]  /*0f00*/  @P2 VIMNMX.U16x2 R0, PT, PT, R0, R2.reuse, !PT ;  /* 0x0000000200002248 */ /* 0x090fe40007fe0200 */
[----:B------:R-:W-:Y:S02]  /*0f10*/  @P2 VIMNMX.U16x2 R8, PT, PT, R8, R2, PT ;  /* 0x0000000208082248 */ /* 0x000fe40003fe0200 */
[----:B------:R-:W-:Y:S02]  /*0f20*/  @P2 PRMT R3, R0, 0x7610, R3 ;  /* 0x0000761000032816 */ /* 0x000fe40000000003 */
[----:B------:R-:W-:-:S02]  /*0f30*/  @P2 PRMT R15, R8, 0x7610, R15 ;  /* 0x00007610080f2816 */ /* 0x000fc4000000000f */
[----:B------:R-:W-:Y:S02]  /*0f40*/  @P3 LOP3.LUT R0, R3, 0xff, RZ, 0xc0, !PT ;  /* 0x000000ff03003812 */ /* 0x000fe400078ec0ff */
[----:B------:R-:W-:Y:S02]  /*0f50*/  @P3 LOP3.LUT R2, R15, 0xff, RZ, 0xc0, !PT ;  /* 0x000000ff0f023812 */ /* 0x000fe400078ec0ff */
[-C--:B--2---:R-:W-:Y:S02]  /*0f60*/  @P3 VIMNMX.U16x2 R0, PT, PT, R0, R4.reuse, !PT ;  /* 0x0000000400003248 */ /* 0x084fe40007fe0200 */
[----:B------:R-:W-:Y:S02]  /*0f70*/  @P3 VIMNMX.U16x2 R2, PT, PT, R2, R4, PT ;  /* 0x0000000402023248 */ /* 0x000fe40003fe0200 */
[----:B------:R-:W-:Y:S02]  /*0f80*/  @P3 PRMT R3, R0, 0x7610, R3 ;  /* 0x0000761000033816 */ /* 0x000fe40000000003 */
[----:B------:R-:W-:-:S02]  /*0f90*/  @P3 PRMT R15, R2, 0x7610, R15 ;  /* 0x00007610020f3816 */ /* 0x000fc4000000000f */
[----:B------:R-:W-:Y:S02]  /*0fa0*/  @P4 LOP3.LUT R0, R3, 0xff, RZ, 0xc0, !PT ;  /* 0x000000ff03004812 */ /* 0x000fe400078ec0ff */
[----:B------:R-:W-:Y:S02]  /*0fb0*/  @P4 LOP3.LUT R2, R15, 0xff, RZ, 0xc0, !PT ;  /* 0x000000ff0f024812 */ /* 0x000fe400078ec0ff */
[-C--:B-----5:R-:W-:Y:S02]  /*0fc0*/  @P4 VIMNMX.U16x2 R0, PT, PT, R0, R6.reuse, !PT ;  /* 0x0000000600004248 */ /* 0x0a0fe40007fe0200 */
[----:B------:R-:W-:Y:S02]  /*0fd0*/  @P4 VIMNMX.U16x2 R2, PT, PT, R2, R6, PT ;  /* 0x0000000602024248 */ /* 0x000fe40003fe0200 */
[----:B------:R-:W-:Y:S02]  /*0fe0*/  @P4 PRMT R3, R0, 0x7610, R3 ;  /* 0x0000761000034816 */ /* 0x000fe40000000003 */
[----:B------:R-:W-:-:S07]  /*0ff0*/  @P4 PRMT R15, R2, 0x7610, R15 ;  /* 0x00007610020f4816 */ /* 0x000fce000000000f */
.L_x_21:
        /* <DEDUP_REMOVED lines=23> */
[-C--:B--2---:R-:W-:Y:S02]  /*1170*/  @P1 VIMNMX.U16x2 R4, PT, PT, R4, R0.reuse, !PT ;  /* 0x0000000004041248 */ /* 0x084fe40007fe0200 */
[----:B------:R-:W-:Y:S02]  /*1180*/  @P1 VIMNMX.U16x2 R6, PT, PT, R6, R0, PT ;  /* 0x0000000006061248 */ /* 0x000fe40003fe0200 */
[----:B------:R-:W-:Y:S02]  /*1190*/  @P1 PRMT R3, R4, 0x7610, R3 ;  /* 0x0000761004031816 */ /* 0x000fe40000000003 */
[----:B------:R-:W-:-:S02]  /*11a0*/  @P1 PRMT R15, R6, 0x7610, R15 ;  /* 0x00007610060f1816 */ /* 0x000fc4000000000f */
[----:B------:R-:W-:Y:S02]  /*11b0*/  @P2 LOP3.LUT R0, R3, 0xff, RZ, 0xc0, !PT ;  /* 0x000000ff03002812 */ /* 0x000fe400078ec0ff */
[----:B------:R-:W-:Y:S02]  /*11c0*/  @P2 LOP3.LUT R4, R15, 0xff, RZ, 0xc0, !PT ;  /* 0x000000ff0f042812 */ /* 0x000fe400078ec0ff */
[-C--:B---3--:R-:W-:Y:S02]  /*11d0*/  @P2 VIMNMX.U16x2 R0, PT, PT, R0, R2.reuse, !PT ;  /* 0x0000000200002248 */ /* 0x088fe40007fe0200 */
[----:B------:R-:W-:Y:S02]  /*11e0*/  @P2 VIMNMX.U16x2 R4, PT, PT, R4, R2, PT ;  /* 0x0000000204042248 */ /* 0x000fe40003fe0200 */
[----:B------:R-:W-:Y:S02]  /*11f0*/  @P2 PRMT R3, R0, 0x7610, R3 ;  /* 0x0000761000032816 */ /* 0x000fe40000000003 */
[----:B------:R-:W-:-:S07]  /*1200*/  @P2 PRMT R15, R4, 0x7610, R15 ;  /* 0x00007610040f2816 */ /* 0x000fce000000000f */
.L_x_22:
        /* <DEDUP_REMOVED lines=13> */
[-C--:B--2---:R-:W-:Y:S02]  /*12e0*/  VIMNMX.U16x2 R2, PT, PT, R2, R0.reuse, !PT ;  /* 0x0000000002027248 */ /* 0x084fe40007fe0200 */
[----:B------:R-:W-:Y:S02]  /*12f0*/  VIMNMX.U16x2 R4, PT, PT, R4, R0, PT ;  /* 0x0000000004047248 */ /* 0x000fe40003fe0200 */
[----:B------:R-:W-:Y:S02]  /*1300*/  PRMT R3, R2, 0x7610, R3 ;  /* 0x0000761002037816 */ /* 0x000fe40000000003 */
[----:B------:R-:W-:-:S07]  /*1310*/  PRMT R15, R4, 0x7610, R15 ;  /* 0x00007610040f7816 */ /* 0x000fce000000000f */
.L_x_24:
[----:B------:R-:W-:Y:S05]  /*1320*/  BSYNC.RECONVERGENT B0 ;  /* 0x0000000000007941 */ /* 0x000fea0003800200 */
.L_x_23:
[----:B------:R-:W-:Y:S02]  /*1330*/  UISETP.NE.AND UP1, UPT, UR4, UR9, UPT ;  /* 0x000000090400728c */ /* 0x000fe4000bf25270 */
[----:B------:R-:W-:-:S07]  /*1340*/  UIADD3 UR5, UPT, UPT, UR4, 0x1, URZ ;  /* 0x0000000104057890 */ /* 0x000fce000fffe0ff */
[----:B------:R-:W-:Y:S01]  /*1350*/  UMOV UR4, UR5 ;  /* 0x0000000500047c82 */ /* 0x000fe20008000000 */
[----:B------:R-:W-:Y:S05]  /*1360*/  BRA.U UP1, `(.L_x_25) ;  /* 0xffffffed01d47547 */ /* 0x000fea000b83ffff */
[----:B------:R-:W-:-:S05]  /*1370*/  IMAD.MOV R0, RZ, RZ, -R15 ;  /* 0x000000ffff007224 */ /* 0x000fca00078e0a0f */
[----:B------:R-:W-:-:S05]  /*1380*/  PRMT R0, R0, 0x7710, RZ ;  /* 0x0000771000007816 */ /* 0x000fca00000000ff */
[----:B------:R-:W-:-:S07]  /*1390*/  IMAD.IADD R0, R3, 0x1, R0 ;  /* 0x0000000103007824 */ /* 0x000fce00078e0200 */
.L_x_18:
[----:B------:R-:W0:Y:S01]  /*13a0*/  LDCU.64 UR4, c[0x0][0x388] ;  /* 0x00007100ff0477ac */ /* 0x000e220008000a00 */
[----:B------:R-:W-:-:S05]  /*13b0*/  IMAD R25, R25, R29, R26 ;  /* 0x0000001d19197224 */ /* 0x000fca00078e021a */
[----:B0-----:R-:W-:-:S04]  /*13c0*/  IADD3 R2, P0, PT, R25, UR4, RZ ;  /* 0x0000000419027c10 */ /* 0x001fc8000ff1e0ff */
[----:B------:R-:W-:-:S05]  /*13d0*/  LEA.HI.X.SX32 R3, R25, UR5, 0x1, P0 ;  /* 0x0000000519037c11 */ /* 0x000fca00080f0eff */
[----:B------:R-:W-:Y:S01]  /*13e0*/  STG.E.U8 desc[UR10][R2.64], R0 ;  /* 0x0000000002007986 */ /* 0x000fe2000c10110a */
[----:B------:R-:W-:Y:S05]  /*13f0*/  EXIT ;  /* 0x000000000000794d */ /* 0x000fea0003800000 */
.L_x_26:
        /* <DEDUP_REMOVED lines=16> */
.L_x_65:


//--------------------- .text._Z13closingKernelPhS_iiii --------------------------
	.section	.text._Z13closingKernelPhS_iiii,"ax",@progbits
	.align	128
        .global         _Z13closingKernelPhS_iiii
        .type           _Z13closingKernelPhS_iiii,@function
        .size           _Z13closingKernelPhS_iiii,(.L_x_66 - _Z13closingKernelPhS_iiii)
        .other          _Z13closingKernelPhS_iiii,@"STO_CUDA_ENTRY STV_DEFAULT"
_Z13closingKernelPhS_iiii:
.text._Z13closingKernelPhS_iiii:
        /* <DEDUP_REMOVED lines=15> */
[----:B------:R-:W-:Y:S01]  /*00f0*/  PRMT R5, RZ, 0x7610, R5 ;  /* 0x00007610ff057816 */ /* 0x000fe20000000005 */
[----:B------:R-:W1:Y:S01]  /*0100*/  LDCU.64 UR8, c[0x0][0x358] ;  /* 0x00006b00ff0877ac */ /* 0x000e620008000a00 */
[----:B0-----:R-:W-:-:S09]  /*0110*/  UISETP.GE.AND UP0, UPT, UR5, URZ, UPT ;  /* 0x000000ff0500728c */ /* 0x001fd2000bf06270 */
[----:B-1----:R-:W-:Y:S05]  /*0120*/  BRA.U !UP0, `(.L_x_27) ;  /* 0x0000000d08dc7547 */ /* 0x002fea000b800000 */
[----:B------:R-:W-:Y:S01]  /*0130*/  VIADD R7, R3, -UR5 ;  /* 0x8000000503077c36 */ /* 0x000fe20008000000 */
[----:B------:R-:W-:Y:S02]  /*0140*/  USHF.L.U32 UR4, UR5, 0x1, URZ ;  /* 0x0000000105047899 */ /* 0x000fe400080006ff */
[----:B------:R-:W-:Y:S01]  /*0150*/  UIADD3 UR5, UPT, UPT, -UR5, URZ, URZ ;  /* 0x000000ff05057290 */ /* 0x000fe2000fffe1ff */
[C---:B------:R-:W-:Y:S01]  /*0160*/  VIADD R5, R7.reuse, 0x3 ;  /* 0x0000000307057836 */ /* 0x040fe20000000000 */
[----:B------:R-:W-:Y:S01]  /*0170*/  ULOP3.LUT UR4, UR4, 0x6, URZ, 0xc0, !UPT ;  /* 0x0000000604047892 */ /* 0x000fe2000f8ec0ff */
[C---:B------:R-:W-:Y:S02]  /*0180*/  VIADD R13, R7.reuse, 0x5 ;  /* 0x00000005070d7836 */ /* 0x040fe40000000000 */
[C---:B------:R-:W-:Y:S01]  /*0190*/  IMAD R15, R7.reuse, R30, R30 ;  /* 0x0000001e070f7224 */ /* 0x040fe200078e021e */
[----:B------:R-:W-:Y:S01]  /*01a0*/  UISETP.GE.U32.AND UP0, UPT, UR4, 0x3, UPT ;  /* 0x000000030400788c */ /* 0x000fe2000bf06070 */
[----:B------:R-:W-:-:S02]  /*01b0*/  VIADD R9, R7, 0x2 ;  /* 0x0000000207097836 */ /* 0x000fc40000000000 */
[C---:B------:R-:W-:Y:S02]  /*01c0*/  VIADD R11, R7.reuse, 0x4 ;  /* 0x00000004070b7836 */ /* 0x040fe40000000000 */
[C---:B------:R-:W-:Y:S02]  /*01d0*/  VIADD R17, R7.reuse, 0x6 ;  /* 0x0000000607117836 */ /* 0x040fe40000000000 */
[----:B------:R-:W-:Y:S02]  /*01e0*/  VIADD R19, R7, 0x7 ;  /* 0x0000000707137836 */ /* 0x000fe40000000000 */
[-CC-:B------:R-:W-:Y:S01]  /*01f0*/  IMAD R10, R5, R30.reuse, R22.reuse ;  /* 0x0000001e050a7224 */ /* 0x180fe200078e0216 */
[----:B------:R-:W-:Y:S01]  /*0200*/  PRMT R5, RZ, 0x7610, R5 ;  /* 0x00007610ff057816 */ /* 0x000fe20000000005 */
[-CC-:B------:R-:W-:Y:S02]  /*0210*/  IMAD R12, R13, R30.reuse, R22.reuse ;  /* 0x0000001e0d0c7224 */ /* 0x180fe400078e0216 */
[----:B------:R-:W-:-:S02]  /*0220*/  IMAD R7, R7, R30, R22 ;  /* 0x0000001e07077224 */ /* 0x000fc400078e0216 */
[-CC-:B------:R-:W-:Y:S02]  /*0230*/  IMAD R9, R9, R30.reuse, R22.reuse ;  /* 0x0000001e09097224 */ /* 0x180fe400078e0216 */
[-CC-:B------:R-:W-:Y:S02]  /*0240*/  IMAD R11, R11, R30.reuse, R22.reuse ;  /* 0x0000001e0b0b7224 */ /* 0x180fe400078e0216 */
[-CC-:B------:R-:W-:Y:S02]  /*0250*/  IMAD R13, R17, R30.reuse, R22.reuse ;  /* 0x0000001e110d7224 */ /* 0x180fe400078e0216 */
[----:B------:R-:W-:Y:S02]  /*0260*/  IMAD R14, R19, R30, R22 ;  /* 0x0000001e130e7224 */ /* 0x000fe400078e0216 */
[----:B------:R-:W-:-:S07]  /*0270*/  IMAD.IADD R15, R22, 0x1, R15 ;  /* 0x00000001160f7824 */ /* 0x000fce00078e020f */
.L_x_34:
[----:B------:R-:W0:Y:S01]  /*0280*/  LDCU UR6, c[0x0][0x39c] ;  /* 0x00007380ff0677ac */ /* 0x000e220008000800 */
[----:B------:R-:W1:Y:S01]  /*0290*/  LDC R30, c[0x0][0x390] ;  /* 0x0000e400ff1e7b82 */ /* 0x000e620000000800 */
[----:B------:R-:W-:Y:S01]  /*02a0*/  VIADD R17, R22, UR5 ;  /* 0x0000000516117c36 */ /* 0x000fe20008000000 */
[----:B------:R-:W2:Y:S01]  /*02b0*/  LDCU UR10, c[0x0][0x39c] ;  /* 0x00007380ff0a77ac */ /* 0x000ea20008000800 */
[----:B0-----:R-:W-:Y:S02]  /*02c0*/  UISETP.GE.U32.AND UP1, UPT, UR6, 0x4, UPT ;  /* 0x000000040600788c */ /* 0x001fe4000bf26070 */
[----:B--2---:R-:W-:Y:S01]  /*02d0*/  UIADD3 UR4, UPT, UPT, -UR10, URZ, URZ ;  /* 0x000000ff0a047290 */ /* 0x004fe2000fffe1ff */
[----:B-1----:R-:W-:-:S04]  /*02e0*/  ISETP.GE.AND P0, PT, R17, R30, PT ;  /* 0x0000001e1100720c */ /* 0x002fc80003f06270 */
[----:B------:R-:W-:Y:S02]  /*02f0*/  ISETP.GT.AND P0, PT, R17, -0x1, !P0 ;  /* 0xffffffff1100780c */ /* 0x000fe40004704270 */
[----:B------:R-:W-:Y:S11]  /*0300*/  BRA.U !UP1, `(.L_x_28) ;  /* 0x0000000509d07547 */ /* 0x000ff6000b800000 */
[----:B------:R-:W-:Y:S02]  /*0310*/  USHF.L.U32 UR4, UR10, 0x1, URZ ;  /* 0x000000010a047899 */ /* 0x000fe400080006ff */
[----:B------:R-:W-:Y:S01]  /*0320*/  VIADD R20, R3, -UR10 ;  /* 0x8000000a03147c36 */ /* 0x000fe20008000000 */
[----:B------:R-:W-:Y:S01]  /*0330*/  UIADD3 UR6, UPT, UPT, -UR10, 0x3, URZ ;  /* 0x000000030a067890 */ /* 0x000fe2000fffe1ff */
[----:B------:R-:W-:Y:S01]  /*0340*/  VIADD R29, R15, UR5 ;  /* 0x000000050f1d7c36 */ /* 0x000fe20008000000 */
[----:B------:R-:W-:Y:S01]  /*0350*/  ULOP3.LUT UR4, UR4, 0xfffffff8, URZ, 0xc0, !UPT ;  /* 0xfffffff804047892 */ /* 0x000fe2000f8ec0ff */
[----:B------:R-:W-:Y:S01]  /*0360*/  VIADD R28, R9, UR5 ;  /* 0x00000005091c7c36 */ /* 0x000fe20008000000 */
[----:B------:R-:W0:Y:S01]  /*0370*/  LDCU UR7, c[0x0][0x394] ;  /* 0x00007280ff0777ac */ /* 0x000e220008000800 */
[----:B------:R-:W-:Y:S02]  /*0380*/  VIADD R27, R10, UR5 ;  /* 0x000000050a1b7c36 */ /* 0x000fe40008000000 */
[----:B------:R-:W-:Y:S01]  /*0390*/  VIADD R26, R11, UR5 ;  /* 0x000000050b1a7c36 */ /* 0x000fe20008000000 */
[----:B------:R-:W-:Y:S01]  /*03a0*/  UIADD3 UR4, UPT, UPT, -UR4, URZ, URZ ;  /* 0x000000ff04047290 */ /* 0x000fe2000fffe1ff */
[----:B------:R-:W-:-:S02]  /*03b0*/  VIADD R25, R12, UR5 ;  /* 0x000000050c197c36 */ /* 0x000fc40008000000 */
[----:B------:R-:W-:Y:S02]  /*03c0*/  VIADD R24, R13, UR5 ;  /* 0x000000050d187c36 */ /* 0x000fe40008000000 */
[----:B------:R-:W-:Y:S02]  /*03d0*/  VIADD R23, R14, UR5 ;  /* 0x000000050e177c36 */ /* 0x000fe40008000000 */
[----:B------:R-:W-:-:S07]  /*03e0*/  VIADD R21, R7, UR5 ;  /* 0x0000000507157c36 */ /* 0x000fce0008000000 */
.L_x_29:
[C---:B0-----:R-:W-:Y:S01]  /*03f0*/  ISETP.GE.AND P2, PT, R20.reuse, UR7, PT ;  /* 0x0000000714007c0c */ /* 0x041fe2000bf46270 */
[C---:B------:R-:W-:Y:S01]  /*0400*/  VIADD R0, R20.reuse, 0x1 ;  /* 0x0000000114007836 */ /* 0x040fe20000000000 */
[----:B------:R-:W0:Y:S02]  /*0410*/  LDC R30, c[0x0][0x390] ;  /* 0x0000e400ff1e7b82 */ /* 0x000e240000000800 */
[----:B------:R-:W-:Y:S02]  /*0420*/  ISETP.GT.AND P2, PT, R20, -0x1, !P2 ;  /* 0xffffffff1400780c */ /* 0x000fe40005744270 */
[C---:B------:R-:W-:Y:S02]  /*0430*/  ISETP.GE.AND P3, PT, R0.reuse, UR7, PT ;  /* 0x0000000700007c0c */ /* 0x040fe4000bf66270 */
[----:B------:R-:W-:Y:S02]  /*0440*/  PLOP3.LUT P2, PT, P0, P2, PT, 0x80, 0x8 ;  /* 0x000000000008781c */ /* 0x000fe40000745070 */
[----:B------:R-:W-:Y:S01]  /*0450*/  ISETP.GT.AND P3, PT, R0, -0x1, !P3 ;  /* 0xffffffff0000780c */ /* 0x000fe20005f64270 */
[----:B------:R-:W-:-:S03]  /*0460*/  VIADD R0, R20, 0x2 ;  /* 0x0000000214007836 */ /* 0x000fc60000000000 */
[----:B------:R-:W-:Y:S02]  /*0470*/  PLOP3.LUT P3, PT, P0, P3, PT, 0x80, 0x8 ;  /* 0x000000000008781c */ /* 0x000fe40000767070 */
[----:B------:R-:W-:-:S04]  /*0480*/  ISETP.GE.AND P4, PT, R0, UR7, PT ;  /* 0x0000000700007c0c */ /* 0x000fc8000bf86270 */
[----:B------:R-:W-:Y:S01]  /*0490*/  ISETP.GT.AND P4, PT, R0, -0x1, !P4 ;  /* 0xffffffff0000780c */ /* 0x000fe20006784270 */
[----:B------:R-:W1:Y:S01]  /*04a0*/  @P2 LDC.64 R18, c[0x0][0x380] ;  /* 0x0000e000ff122b82 */ /* 0x000e620000000a00 */
[----:B------:R-:W-:Y:S02]  /*04b0*/  VIADD R0, R20, 0x3 ;  /* 0x0000000314007836 */ /* 0x000fe40000000000 */
[----:B------:R-:W-:-:S03]  /*04c0*/  PLOP3.LUT P4, PT, P0, P4, PT, 0x80, 0x8 ;  /* 0x000000000008781c */ /* 0x000fc60000789070 */
[C---:B------:R-:W-:Y:S02]  /*04d0*/  ISETP.GE.AND P1, PT, R0.reuse, UR7, PT ;  /* 0x0000000700007c0c */ /* 0x040fe4000bf26270 */
[----:B------:R-:W2:Y:S02]  /*04e0*/  @P3 LDC.64 R16, c[0x0][0x380] ;  /* 0x0000e000ff103b82 */ /* 0x000ea40000000a00 */
[----:B------:R-:W-:-:S04]  /*04f0*/  ISETP.GT.AND P1, PT, R0, -0x1, !P1 ;  /* 0xffffffff0000780c */ /* 0x000fc80004f24270 */
[----:B------:R-:W-:Y:S02]  /*0500*/  PLOP3.LUT P1, PT, P0, P1, PT, 0x80, 0x8 ;  /* 0x000000000008781c */ /* 0x000fe40000723070 */
[----:B-1----:R-:W-:-:S04]  /*0510*/  @P2 IADD3 R18, P5, PT, R21, R18, RZ ;  /* 0x0000001215122210 */ /* 0x002fc80007fbe0ff */
[----:B------:R-:W-:-:S05]  /*0520*/  @P2 LEA.HI.X.SX32 R19, R21, R19, 0x1, P5 ;  /* 0x0000001315132211 */ /* 0x000fca00028f0eff */
[----:B------:R1:W3:Y:S01]  /*0530*/  @P2 LDG.E.U8 R0, desc[UR8][R18.64] ;  /* 0x0000000812002981 */ /* 0x0002e2000c1e1100 */
[----:B--2---:R-:W-:-:S04]  /*0540*/  @P3 IADD3 R16, P5, PT, R29, R16, RZ ;  /* 0x000000101d103210 */ /* 0x004fc80007fbe0ff */
[----:B------:R-:W-:Y:S01]  /*0550*/  @P3 LEA.HI.X.SX32 R17, R29, R17, 0x1, P5 ;  /* 0x000000111d113211 */ /* 0x000fe200028f0eff */
[----:B-1----:R-:W1:Y:S04]  /*0560*/  @P4 LDC.64 R18, c[0x0][0x380] ;  /* 0x0000e000ff124b82 */ /* 0x002e680000000a00 */
[----:B------:R2:W4:Y:S04]  /*0570*/  @P3 LDG.E.U8 R2, desc[UR8][R16.64] ;  /* 0x0000000810023981 */ /* 0x000528000c1e1100 */
[----:B--2---:R-:W2:Y:S01]  /*0580*/  @P1 LDC.64 R16, c[0x0][0x380] ;  /* 0x0000e000ff101b82 */ /* 0x004ea20000000a00 */
[----:B-1----:R-:W-:-:S04]  /*0590*/  @P4 IADD3 R18, P5, PT, R28, R18, RZ ;  /* 0x000000121c124210 */ /* 0x002fc80007fbe0ff */
[----:B------:R-:W-:-:S05]  /*05a0*/  @P4 LEA.HI.X.SX32 R19, R28, R19, 0x1, P5 ;  /* 0x000000131c134211 */ /* 0x000fca00028f0eff */
[----:B------:R-:W5:Y:S01]  /*05b0*/  @P4 LDG.E.U8 R4, desc[UR8][R18.64] ;  /* 0x0000000812044981 */ /* 0x000f62000c1e1100 */
[----:B--2---:R-:W-:-:S04]  /*05c0*/  @P1 IADD3 R16, P5, PT, R27, R16, RZ ;  /* 0x000000101b101210 */ /* 0x004fc80007fbe0ff */
[----:B------:R-:W-:-:S05]  /*05d0*/  @P1 LEA.HI.X.SX32 R17, R27, R17, 0x1, P5 ;  /* 0x000000111b111211 */ /* 0x000fca00028f0eff */
[----:B------:R1:W2:Y:S01]  /*05e0*/  @P1 LDG.E.U8 R6, desc[UR8][R16.64] ;  /* 0x0000000810061981 */ /* 0x0002a2000c1e1100 */
[----:B------:R-:W-:-:S04]  /*05f0*/  @P2 LOP3.LUT R8, R5, 0xff, RZ, 0xc0, !PT ;  /* 0x000000ff05082812 */ /* 0x000fc800078ec0ff */
[----:B---3--:R-:W-:Y:S01]  /*0600*/  @P2 VIMNMX.U16x2 R0, PT, PT, R8, R0, !PT ;  /* 0x0000000008002248 */ /* 0x008fe20007fe0200 */
[----:B------:R-:W-:-:S03]  /*0610*/  VIADD R8, R20, 0x4 ;  /* 0x0000000414087836 */ /* 0x000fc60000000000 */
[----:B------:R-:W-:Y:S02]  /*0620*/  @P2 PRMT R5, R0, 0x7610, R5 ;  /* 0x0000761000052816 */ /* 0x000fe40000000005 */
[C---:B------:R-:W-:Y:S02]  /*0630*/  ISETP.GE.AND P2, PT, R8.reuse, UR7, PT ;  /* 0x0000000708007c0c */ /* 0x040fe4000bf46270 */
[----:B------:R-:W-:Y:S02]  /*0640*/  @P3 LOP3.LUT R0, R5, 0xff, RZ, 0xc0, !PT ;  /* 0x000000ff05003812 */ /* 0x000fe400078ec0ff */
[----:B------:R-:W-:Y:S02]  /*0650*/  ISETP.GT.AND P2, PT, R8, -0x1, !P2 ;  /* 0xffffffff0800780c */ /* 0x000fe40005744270 */
[----:B----4-:R-:W-:Y:S01]  /*0660*/  @P3 VIMNMX.U16x2 R0, PT, PT, R0, R2, !PT ;  /* 0x0000000200003248 */ /* 0x010fe20007fe0200 */
[----:B------:R-:W-:Y:S01]  /*0670*/  VIADD R2, R20, 0x5 ;  /* 0x0000000514027836 */ /* 0x000fe20000000000 */
[----:B------:R-:W-:-:S02]  /*0680*/  PLOP3.LUT P2, PT, P0, P2, PT, 0x80, 0x8 ;  /* 0x000000000008781c */ /* 0x000fc40000745070 */
[----:B------:R-:W-:Y:S02]  /*0690*/  @P3 PRMT R5, R0, 0x7610, R5 ;  /* 0x0000761000053816 */ /* 0x000fe40000000005 */
[C---:B------:R-:W-:Y:S02]  /*06a0*/  ISETP.GE.AND P3, PT, R2.reuse, UR7, PT ;  /* 0x0000000702007c0c */ /* 0x040fe4000bf66270 */
[----:B------:R-:W-:Y:S02]  /*06b0*/  @P4 LOP3.LUT R0, R5, 0xff, RZ, 0xc0, !PT ;  /* 0x000000ff05004812 */ /* 0x000fe400078ec0ff */
[----:B------:R-:W-:-:S04]  /*06c0*/  ISETP.GT.AND P3, PT, R2, -0x1, !P3 ;  /* 0xffffffff0200780c */ /* 0x000fc80005f64270 */
[----:B------:R-:W-:Y:S01]  /*06d0*/  PLOP3.LUT P3, PT, P0, P3, PT, 0x80, 0x8 ;  /* 0x000000000008781c */ /* 0x000fe20000767070 */
[----:B-1----:R-:W1:-:S12]  /*06e0*/  @P2 LDC.64 R16, c[0x0][0x380] ;  /* 0x0000e000ff102b82 */ /* 0x002e580000000a00 */
[----:B------:R-:W3:Y:S01]  /*06f0*/  @P3 LDC.64 R18, c[0x0][0x380] ;  /* 0x0000e000ff123b82 */ /* 0x000ee20000000a00 */
[----:B-----5:R-:W-:-:S04]  /*0700*/  @P4 VIMNMX.U16x2 R0, PT, PT, R0, R4, !PT ;  /* 0x0000000400004248 */ /* 0x020fc80007fe0200 */
[----:B------:R-:W-:-:S04]  /*0710*/  @P4 PRMT R5, R0, 0x7610, R5 ;  /* 0x0000761000054816 */ /* 0x000fc80000000005 */
[----:B------:R-:W-:Y:S02]  /*0720*/  @P1 LOP3.LUT R0, R5, 0xff, RZ, 0xc0, !PT ;  /* 0x000000ff05001812 */ /* 0x000fe400078ec0ff */
[----:B-1----:R-:W-:Y:S02]  /*0730*/  @P2 IADD3 R16, P5, PT, R26, R16, RZ ;  /* 0x000000101a102210 */ /* 0x002fe40007fbe0ff */
[----:B--2---:R-:W-:Y:S01]  /*0740*/  @P1 VIMNMX.U16x2 R8, PT, PT, R0, R6, !PT ;  /* 0x0000000600081248 */ /* 0x004fe20007fe0200 */
[----:B------:R-:W-:Y:S01]  /*0750*/  VIADD R0, R20, 0x6 ;  /* 0x0000000614007836 */ /* 0x000fe20000000000 */
[----:B------:R-:W-:-:S04]  /*0760*/  @P2 LEA.HI.X.SX32 R17, R26, R17, 0x1, P5 ;  /* 0x000000111a112211 */ /* 0x000fc800028f0eff */
[----:B------:R-:W-:-:S04]  /*0770*/  ISETP.GE.AND P4, PT, R0, UR7, PT ;  /* 0x0000000700007c0c */ /* 0x000fc8000bf86270 */
[----:B------:R-:W-:Y:S02]  /*0780*/  ISETP.GT.AND P4, PT, R0, -0x1, !P4 ;  /* 0xffffffff0000780c */ /* 0x000fe40006784270 */
[----:B------:R1:W2:Y:S02]  /*0790*/  @P2 LDG.E.U8 R0, desc[UR8][R16.64] ;  /* 0x0000000810002981 */ /* 0x0002a4000c1e1100 */
[----:B------:R-:W-:Y:S01]  /*07a0*/  PLOP3.LUT P4, PT, P0, P4, PT, 0x80, 0x8 ;  /* 0x000000000008781c */ /* 0x000fe20000789070 */
[----:B------:R-:W-:Y:S01]  /*07b0*/  VIADD R4, R20, 0x7 ;  /* 0x0000000714047836 */ /* 0x000fe20000000000 */
[----:B---3--:R-:W-:-:S11]  /*07c0*/  @P3 IADD3 R18, P5, PT, R25, R18, RZ ;  /* 0x0000001219123210 */ /* 0x008fd60007fbe0ff */
[----:B-1----:R-:W1:Y:S01]  /*07d0*/  @P4 LDC.64 R16, c[0x0][0x380] ;  /* 0x0000e000ff104b82 */ /* 0x002e620000000a00 */
[----:B------:R-:W-:Y:S02]  /*07e0*/  @P3 LEA.HI.X.SX32 R19, R25, R19, 0x1, P5 ;  /* 0x0000001319133211 */ /* 0x000fe400028f0eff */
[----:B------:R-:W-:-:S03]  /*07f0*/  ISETP.GE.AND P5, PT, R4, UR7, PT ;  /* 0x0000000704007c0c */ /* 0x000fc6000bfa6270 */
[----:B------:R-:W3:Y:S01]  /*0800*/  @P3 LDG.E.U8 R2, desc[UR8][R18.64] ;  /* 0x0000000812023981 */ /* 0x000ee2000c1e1100 */
[----:B------:R-:W-:-:S04]  /*0810*/  ISETP.GT.AND P5, PT, R4, -0x1, !P5 ;  /* 0xffffffff0400780c */ /* 0x000fc80006fa4270 */
[----:B------:R-:W-:Y:S02]  /*0820*/  PLOP3.LUT P5, PT, P0, P5, PT, 0x80, 0x8 ;  /* 0x000000000008781c */ /* 0x000fe400007ab070 */
[----:B-1----:R-:W-:-:S04]  /*0830*/  @P4 IADD3 R16, P6, PT, R24, R16, RZ ;  /* 0x0000001018104210 */ /* 0x002fc80007fde0ff */
[----:B------:R-:W-:-:S05]  /*0840*/  @P4 LEA.HI.X.SX32 R17, R24, R17, 0x1, P6 ;  /* 0x0000001118114211 */ /* 0x000fca00030f0eff */
[----:B------:R1:W4:Y:S02]  /*0850*/  @P4 LDG.E.U8 R4, desc[UR8][R16.64] ;  /* 0x0000000810044981 */ /* 0x000324000c1e1100 */
[----:B-1----:R-:W1:Y:S02]  /*0860*/  @P5 LDC.64 R16, c[0x0][0x380] ;  /* 0x0000e000ff105b82 */ /* 0x002e640000000a00 */
[----:B-1----:R-:W-:-:S04]  /*0870*/  @P5 IADD3 R16, P6, PT, R23, R16, RZ ;  /* 0x0000001017105210 */ /* 0x002fc80007fde0ff */
[----:B------:R-:W-:-:S05]  /*0880*/  @P5 LEA.HI.X.SX32 R17, R23, R17, 0x1, P6 ;  /* 0x0000001117115211 */ /* 0x000fca00030f0eff */
[----:B------:R-:W5:Y:S01]  /*0890*/  @P5 LDG.E.U8 R6, desc[UR8][R16.64] ;  /* 0x0000000810065981 */ /* 0x000f62000c1e1100 */
[----:B------:R-:W-:-:S04]  /*08a0*/  @P1 PRMT R5, R8, 0x7610, R5 ;  /* 0x0000761008051816 */ /* 0x000fc80000000005 */
[----:B------:R-:W-:Y:S01]  /*08b0*/  @P2 LOP3.LUT R8, R5, 0xff, RZ, 0xc0, !PT ;  /* 0x000000ff05082812 */ /* 0x000fe200078ec0ff */
[----:B------:R-:W-:-:S04]  /*08c0*/  UIADD3 UR4, UPT, UPT, UR4, 0x8, URZ ;  /* 0x0000000804047890 */ /* 0x000fc8000fffe0ff */
[----:B------:R-:W-:Y:S01]  /*08d0*/  UISETP.NE.AND UP1, UPT, UR4, URZ, UPT ;  /* 0x000000ff0400728c */ /* 0x000fe2000bf25270 */
[----:B------:R-:W-:Y:S02]  /*08e0*/  VIADD R20, R20, 0x8 ;  /* 0x0000000814147836 */ /* 0x000fe40000000000 */
[C---:B0-----:R-:W-:Y:S02]  /*08f0*/  IMAD R21, R30.reuse, 0x8, R21 ;  /* 0x000000081e157824 */ /* 0x041fe400078e0215 */
[C---:B------:R-:W-:Y:S02]  /*0900*/  IMAD R29, R30.reuse, 0x8, R29 ;  /* 0x000000081e1d7824 */ /* 0x040fe400078e021d */
[C---:B------:R-:W-:Y:S02]  /*0910*/  IMAD R28, R30.reuse, 0x8, R28 ;  /* 0x000000081e1c7824 */ /* 0x040fe400078e021c */
[C---:B------:R-:W-:Y:S02]  /*0920*/  IMAD R27, R30.reuse, 0x8, R27 ;  /* 0x000000081e1b7824 */ /* 0x040fe400078e021b */
[----:B------:R-:W-:-:S02]  /*0930*/  IMAD R26, R30, 0x8, R26 ;  /* 0x000000081e1a7824 */ /* 0x000fc400078e021a */
[C---:B------:R-:W-:Y:S02]  /*0940*/  IMAD R25, R30.reuse, 0x8, R25 ;  /* 0x000000081e197824 */ /* 0x040fe400078e0219 */
[C---:B------:R-:W-:Y:S02]  /*0950*/  IMAD R24, R30.reuse, 0x8, R24 ;  /* 0x000000081e187824 */ /* 0x040fe400078e0218 */
[----:B------:R-:W-:Y:S01]  /*0960*/  IMAD R23, R30, 0x8, R23 ;  /* 0x000000081e177824 */ /* 0x000fe200078e0217 */
[----:B------:R-:W-:Y:S01]  /*0970*/  UIADD3 UR6, UPT, UPT, UR6, 0x8, URZ ;  /* 0x0000000806067890 */ /* 0x000fe2000fffe0ff */
[----:B--2---:R-:W-:-:S04]  /*0980*/  @P2 VIMNMX.U16x2 R0, PT, PT, R8, R0, !PT ;  /* 0x0000000008002248 */ /* 0x004fc80007fe0200 */
[----:B------:R-:W-:-:S04]  /*0990*/  @P2 PRMT R5, R0, 0x7610, R5 ;  /* 0x0000761000052816 */ /* 0x000fc80000000005 */
[----:B------:R-:W-:-:S04]  /*09a0*/  @P3 LOP3.LUT R0, R5, 0xff, RZ, 0xc0, !PT ;  /* 0x000000ff05003812 */ /* 0x000fc800078ec0ff */
[----:B---3--:R-:W-:-:S04]  /*09b0*/  @P3 VIMNMX.U16x2 R0, PT, PT, R0, R2, !PT ;  /* 0x0000000200003248 */ /* 0x008fc80007fe0200 */
[----:B------:R-:W-:-:S04]  /*09c0*/  @P3 PRMT R5, R0, 0x7610, R5 ;  /* 0x0000761000053816 */ /* 0x000fc80000000005 */
[----:B------:R-:W-:-:S04]  /*09d0*/  @P4 LOP3.LUT R0, R5, 0xff, RZ, 0xc0, !PT ;  /* 0x000000ff05004812 */ /* 0x000fc800078ec0ff */
[----:B----4-:R-:W-:-:S04]  /*09e0*/  @P4 VIMNMX.U16x2 R0, PT, PT, R0, R4, !PT ;  /* 0x0000000400004248 */ /* 0x010fc80007fe0200 */
[----:B------:R-:W-:-:S04]  /*09f0*/  @P4 PRMT R5, R0, 0x7610, R5 ;  /* 0x0000761000054816 */ /* 0x000fc80000000005 */
[----:B------:R-:W-:-:S04]  /*0a00*/  @P5 LOP3.LUT R0, R5, 0xff, RZ, 0xc0, !PT ;  /* 0x000000ff05005812 */ /* 0x000fc800078ec0ff */
[----:B-----5:R-:W-:-:S04]  /*0a10*/  @P5 VIMNMX.U16x2 R0, PT, PT, R0, R6, !PT ;  /* 0x0000000600005248 */ /* 0x020fc80007fe0200 */
[----:B------:R-:W-:Y:S01]  /*0a20*/  @P5 PRMT R5, R0, 0x7610, R5 ;  /* 0x0000761000055816 */ /* 0x000fe20000000005 */
[----:B------:R-:W-:Y:S06]  /*0a30*/  BRA.U UP1, `(.L_x_29) ;  /* 0xfffffff9016c7547 */ /* 0x000fec000b83ffff */
[----:B------:R-:W-:-:S12]  /*0a40*/  UIADD3 UR4, UPT, UPT, UR6, -0x3, URZ ;  /* 0xfffffffd06047890 */ /* 0x000fd8000fffe0ff */
.L_x_28:
[----:B------:R-:W0:Y:S01]  /*0a50*/  LDCU UR7, c[0x0][0x39c] ;  /* 0x00007380ff0777ac */ /* 0x000e220008000800 */
[----:B------:R-:W-:Y:S01]  /*0a60*/  VIADD R23, R22, UR5 ;  /* 0x0000000516177c36 */ /* 0x000fe20008000000 */
[----:B------:R-:W1:Y:S01]  /*0a70*/  LDCU UR10, c[0x0][0x394] ;  /* 0x00007280ff0a77ac */ /* 0x000e620008000800 */
[----:B0-----:R-:W-:Y:S01]  /*0a80*/  ULOP3.LUT UP1, URZ, UR7, 0x1, URZ, 0xc0, !UPT ;  /* 0x0000000107ff7892 */ /* 0x001fe2000f82c0ff */
[----:B------:R-:W-:Y:S10]  /*0a90*/  BRA.U !UP0, `(.L_x_30) ;  /* 0x0000000108c87547 */ /* 0x000ff4000b800000 */
        /* <DEDUP_REMOVED lines=20> */
[----:B------:R-:W2:Y:S08]  /*0be0*/  @P2 LDC.64 R20, c[0x0][0x380] ;  /* 0x0000e000ff142b82 */ /* 0x000eb00000000a00 */
[----:B------:R-:W3:Y:S01]  /*0bf0*/  @P3 LDC.64 R18, c[0x0][0x380] ;  /* 0x0000e000ff123b82 */ /* 0x000ee20000000a00 */
[----:B0-----:R-:W-:-:S04]  /*0c00*/  @P1 IADD3 R16, P5, PT, R0, R16, RZ ;  /* 0x0000001000101210 */ /* 0x001fc80007fbe0ff */
[----:B------:R-:W-:-:S05]  /*0c10*/  @P1 LEA.HI.X.SX32 R17, R0, R17, 0x1, P5 ;  /* 0x0000001100111211 */ /* 0x000fca00028f0eff */
[----:B------:R0:W4:Y:S01]  /*0c20*/  @P1 LDG.E.U8 R0, desc[UR8][R16.64] ;  /* 0x0000000810001981 */ /* 0x000122000c1e1100 */
[----:B--2---:R-:W-:-:S04]  /*0c30*/  @P2 IADD3 R20, P5, PT, R6, R20, RZ ;  /* 0x0000001406142210 */ /* 0x004fc80007fbe0ff */
[----:B------:R-:W-:Y:S01]  /*0c40*/  @P2 LEA.HI.X.SX32 R21, R6, R21, 0x1, P5 ;  /* 0x0000001506152211 */ /* 0x000fe200028f0eff */
[----:B------:R-:W-:Y:S01]  /*0c50*/  @P3 IMAD R6, R2, R30, R23 ;  /* 0x0000001e02063224 */ /* 0x000fe200078e0217 */
[----:B0-----:R-:W0:Y:S03]  /*0c60*/  @P4 LDC.64 R16, c[0x0][0x380] ;  /* 0x0000e000ff104b82 */ /* 0x001e260000000a00 */
[----:B------:R-:W2:Y:S01]  /*0c70*/  @P2 LDG.E.U8 R2, desc[UR8][R20.64] ;  /* 0x0000000814022981 */ /* 0x000ea2000c1e1100 */
[----:B---3--:R-:W-:-:S04]  /*0c80*/  @P3 IADD3 R18, P5, PT, R6, R18, RZ ;  /* 0x0000001206123210 */ /* 0x008fc80007fbe0ff */
[----:B------:R-:W-:Y:S01]  /*0c90*/  @P3 LEA.HI.X.SX32 R19, R6, R19, 0x1, P5 ;  /* 0x0000001306133211 */ /* 0x000fe200028f0eff */
[----:B------:R-:W-:-:S04]  /*0ca0*/  @P4 IMAD R6, R4, R30, R23 ;  /* 0x0000001e04064224 */ /* 0x000fc800078e0217 */
[----:B------:R-:W3:Y:S01]  /*0cb0*/  @P3 LDG.E.U8 R4, desc[UR8][R18.64] ;  /* 0x0000000812043981 */ /* 0x000ee2000c1e1100 */
[----:B0-----:R-:W-:-:S04]  /*0cc0*/  @P4 IADD3 R16, P5, PT, R6, R16, RZ ;  /* 0x0000001006104210 */ /* 0x001fc80007fbe0ff */
[----:B------:R-:W-:-:S05]  /*0cd0*/  @P4 LEA.HI.X.SX32 R17, R6, R17, 0x1, P5 ;  /* 0x0000001106114211 */ /* 0x000fca00028f0eff */
[----:B------:R-:W5:Y:S01]  /*0ce0*/  @P4 LDG.E.U8 R6, desc[UR8][R16.64] ;  /* 0x0000000810064981 */ /* 0x000f62000c1e1100 */
[----:B------:R-:W-:Y:S01]  /*0cf0*/  @P1 LOP3.LUT R8, R5, 0xff, RZ, 0xc0, !PT ;  /* 0x000000ff05081812 */ /* 0x000fe200078ec0ff */
[----:B------:R-:W-:-:S03]  /*0d00*/  UIADD3 UR4, UPT, UPT, UR4, 0x4, URZ ;  /* 0x0000000404047890 */ /* 0x000fc6000fffe0ff */
[----:B----4-:R-:W-:-:S04]  /*0d10*/  @P1 VIMNMX.U16x2 R0, PT, PT, R8, R0, !PT ;  /* 0x0000000008001248 */ /* 0x010fc80007fe0200 */
[----:B------:R-:W-:-:S04]  /*0d20*/  @P1 PRMT R5, R0, 0x7610, R5 ;  /* 0x0000761000051816 */ /* 0x000fc80000000005 */
[----:B------:R-:W-:-:S04]  /*0d30*/  @P2 LOP3.LUT R0, R5, 0xff, RZ, 0xc0, !PT ;  /* 0x000000ff05002812 */ /* 0x000fc800078ec0ff */
[----:B--2---:R-:W-:-:S04]  /*0d40*/  @P2 VIMNMX.U16x2 R0, PT, PT, R0, R2, !PT ;  /* 0x0000000200002248 */ /* 0x004fc80007fe0200 */
[----:B------:R-:W-:-:S04]  /*0d50*/  @P2 PRMT R5, R0, 0x7610, R5 ;  /* 0x0000761000052816 */ /* 0x000fc80000000005 */
[----:B------:R-:W-:-:S04]  /*0d60*/  @P3 LOP3.LUT R0, R5, 0xff, RZ, 0xc0, !PT ;  /* 0x000000ff05003812 */ /* 0x000fc800078ec0ff */
[----:B---3--:R-:W-:-:S04]  /*0d70*/  @P3 VIMNMX.U16x2 R0, PT, PT, R0, R4, !PT ;  /* 0x0000000400003248 */ /* 0x008fc80007fe0200 */
[----:B------:R-:W-:-:S04]  /*0d80*/  @P3 PRMT R5, R0, 0x7610, R5 ;  /* 0x0000761000053816 */ /* 0x000fc80000000005 */
[----:B------:R-:W-:-:S04]  /*0d90*/  @P4 LOP3.LUT R0, R5, 0xff, RZ, 0xc0, !PT ;  /* 0x000000ff05004812 */ /* 0x000fc800078ec0ff */
[----:B-----5:R-:W-:-:S04]  /*0da0*/  @P4 VIMNMX.U16x2 R0, PT, PT, R0, R6, !PT ;  /* 0x0000000600004248 */ /* 0x020fc80007fe0200 */
[----:B------:R-:W-:-:S07]  /*0db0*/  @P4 PRMT R5, R0, 0x7610, R5 ;  /* 0x0000761000054816 */ /* 0x000fce0000000005 */
.L_x_30:
        /* <DEDUP_REMOVED lines=13> */
[----:B------:R-:W2:Y:S01]  /*0e90*/  @P2 LDC.64 R16, c[0x0][0x380] ;  /* 0x0000e000ff102b82 */ /* 0x000ea20000000a00 */
[----:B0-----:R-:W-:-:S04]  /*0ea0*/  @P1 IADD3 R18, P3, PT, R0, R18, RZ ;  /* 0x0000001200121210 */ /* 0x001fc80007f7e0ff */
[----:B------:R-:W-:-:S05]  /*0eb0*/  @P1 LEA.HI.X.SX32 R19, R0, R19, 0x1, P3 ;  /* 0x0000001300131211 */ /* 0x000fca00018f0eff */
[----:B------:R-:W3:Y:S01]  /*0ec0*/  @P1 LDG.E.U8 R0, desc[UR8][R18.64] ;  /* 0x0000000812001981 */ /* 0x000ee2000c1e1100 */
[----:B--2---:R-:W-:-:S04]  /*0ed0*/  @P2 IADD3 R16, P3, PT, R2, R16, RZ ;  /* 0x0000001002102210 */ /* 0x004fc80007f7e0ff */
[----:B------:R-:W-:-:S05]  /*0ee0*/  @P2 LEA.HI.X.SX32 R17, R2, R17, 0x1, P3 ;  /* 0x0000001102112211 */ /* 0x000fca00018f0eff */
[----:B------:R-:W2:Y:S01]  /*0ef0*/  @P2 LDG.E.U8 R2, desc[UR8][R16.64] ;  /* 0x0000000810022981 */ /* 0x000ea2000c1e1100 */
[----:B------:R-:W-:Y:S01]  /*0f00*/  @P1 LOP3.LUT R4, R5, 0xff, RZ, 0xc0, !PT ;  /* 0x000000ff05041812 */ /* 0x000fe200078ec0ff */
[----:B------:R-:W-:-:S03]  /*0f10*/  UIADD3 UR4, UPT, UPT, UR4, 0x2, URZ ;  /* 0x0000000204047890 */ /* 0x000fc6000fffe0ff */
[----:B---3--:R-:W-:-:S04]  /*0f20*/  @P1 VIMNMX.U16x2 R0, PT, PT, R4, R0, !PT ;  /* 0x0000000004001248 */ /* 0x008fc80007fe0200 */
[----:B------:R-:W-:-:S04]  /*0f30*/  @P1 PRMT R5, R0, 0x7610, R5 ;  /* 0x0000761000051816 */ /* 0x000fc80000000005 */
[----:B------:R-:W-:-:S04]  /*0f40*/  @P2 LOP3.LUT R0, R5, 0xff, RZ, 0xc0, !PT ;  /* 0x000000ff05002812 */ /* 0x000fc800078ec0ff */
[----:B--2---:R-:W-:-:S04]  /*0f50*/  @P2 VIMNMX.U16x2 R0, PT, PT, R0, R2, !PT ;  /* 0x0000000200002248 */ /* 0x004fc80007fe0200 */
[----:B------:R-:W-:-:S07]  /*0f60*/  @P2 PRMT R5, R0, 0x7610, R5 ;  /* 0x0000761000052816 */ /* 0x000fce0000000005 */
.L_x_31:
[----:B------:R-:W-:Y:S01]  /*0f70*/  VIADD R0, R3, UR4 ;  /* 0x0000000403007c36 */ /* 0x000fe20008000000 */
[----:B------:R-:W-:Y:S04]  /*0f80*/  BSSY.RECONVERGENT B0, `(.L_x_32) ;  /* 0x000000d000007945 */ /* 0x000fe80003800200 */
[----:B-1----:R-:W-:-:S04]  /*0f90*/  ISETP.GE.AND P1, PT, R0, UR10, PT ;  /* 0x0000000a00007c0c */ /* 0x002fc8000bf26270 */
        /* <DEDUP_REMOVED lines=8> */
[----:B------:R-:W-:-:S04]  /*1020*/  LOP3.LUT R0, R5, 0xff, RZ, 0xc0, !PT ;  /* 0x000000ff05007812 */ /* 0x000fc800078ec0ff */
[----:B--2---:R-:W-:-:S04]  /*1030*/  VIMNMX.U16x2 R0, PT, PT, R0, R16, !PT ;  /* 0x0000001000007248 */ /* 0x004fc80007fe0200 */
[----:B------:R-:W-:-:S07]  /*1040*/  PRMT R5, R0, 0x7610, R5 ;  /* 0x0000761000057816 */ /* 0x000fce0000000005 */
.L_x_33:
[----:B------:R-:W-:Y:S05]  /*1050*/  BSYNC.RECONVERGENT B0 ;  /* 0x0000000000007941 */ /* 0x000fea0003800200 */
.L_x_32:
[----:B------:R-:W-:Y:S02]  /*1060*/  UISETP.NE.AND UP1, UPT, UR5, UR7, UPT ;  /* 0x000000070500728c */ /* 0x000fe4000bf25270 */
[----:B------:R-:W-:-:S07]  /*1070*/  UIADD3 UR4, UPT, UPT, UR5, 0x1, URZ ;  /* 0x0000000105047890 */ /* 0x000fce000fffe0ff */
[----:B------:R-:W-:Y:S01]  /*1080*/  UMOV UR5, UR4 ;  /* 0x0000000400057c82 */ /* 0x000fe20008000000 */
[----:B------:R-:W-:Y:S05]  /*1090*/  BRA.U UP1, `(.L_x_34) ;  /* 0xfffffff101787547 */ /* 0x000fea000b83ffff */
.L_x_27:
[----:B------:R-:W0:Y:S01]  /*10a0*/  LDCU.64 UR6, c[0x0][0x388] ;  /* 0x00007100ff0677ac */ /* 0x000e220008000a00 */
[----:B------:R-:W-:-:S05]  /*10b0*/  IMAD R3, R3, R30, R22 ;  /* 0x0000001e03037224 */ /* 0x000fca00078e0216 */
[----:B0-----:R-:W-:-:S04]  /*10c0*/  IADD3 R2, P0, PT, R3, UR6, RZ ;  /* 0x0000000603027c10 */ /* 0x001fc8000ff1e0ff */
[----:B------:R-:W-:-:S05]  /*10d0*/  LEA.HI.X.SX32 R3, R3, UR7, 0x1, P0 ;  /* 0x0000000703037c11 */ /* 0x000fca00080f0eff */
[----:B------:R-:W-:Y:S01]  /*10e0*/  STG.E.U8 desc[UR8][R2.64], R5 ;  /* 0x0000000502007986 */ /* 0x000fe2000c101108 */
[----:B------:R-:W-:Y:S05]  /*10f0*/  EXIT ;  /* 0x000000000000794d */ /* 0x000fea0003800000 */
.L_x_35:
        /* <DEDUP_REMOVED lines=16> */
.L_x_66:


//--------------------- .text._Z13openingKernelPhS_iiii --------------------------
	.section	.text._Z13openingKernelPhS_iiii,"ax",@progbits
	.align	128
        .global         _Z13openingKernelPhS_iiii
        .type           _Z13openingKernelPhS_iiii,@function
        .size           _Z13openingKernelPhS_iiii,(.L_x_67 - _Z13openingKernelPhS_iiii)
        .other          _Z13openingKernelPhS_iiii,@"STO_CUDA_ENTRY STV_DEFAULT"
_Z13openingKernelPhS_iiii:
.text._Z13openingKernelPhS_iiii:
        /* <DEDUP_REMOVED lines=19> */
[----:B------:R-:W-:Y:S01]  /*0130*/  VIADD R7, R3, -UR5 ;  /* 0x8000000503077c36 */ /* 0x000fe20008000000 */
[----:B------:R-:W-:Y:S01]  /*0140*/  USHF.L.U32 UR4, UR5, 0x1, URZ ;  /* 0x0000000105047899 */ /* 0x000fe200080006ff */
[----:B------:R-:W-:Y:S01]  /*0150*/  IMAD.MOV.U32 R0, RZ, RZ, 0xff ;  /* 0x000000ffff007424 */ /* 0x000fe200078e00ff */
        /* <DEDUP_REMOVED lines=11> */
[----:B------:R-:W-:Y:S01]  /*0210*/  PRMT R5, R0, 0x7610, R5 ;  /* 0x0000761000057816 */ /* 0x000fe20000000005 */
[-CC-:B------:R-:W-:Y:S02]  /*0220*/  IMAD R12, R13, R30.reuse, R22.reuse ;  /* 0x0000001e0d0c7224 */ /* 0x180fe400078e0216 */
[----:B------:R-:W-:-:S02]  /*0230*/  IMAD R7, R7, R30, R22 ;  /* 0x0000001e07077224 */ /* 0x000fc400078e0216 */
[-CC-:B------:R-:W-:Y:S02]  /*0240*/  IMAD R9, R9, R30.reuse, R22.reuse ;  /* 0x0000001e09097224 */ /* 0x180fe400078e0216 */
[-CC-:B------:R-:W-:Y:S02]  /*0250*/  IMAD R11, R11, R30.reuse, R22.reuse ;  /* 0x0000001e0b0b7224 */ /* 0x180fe400078e0216 */
[-CC-:B------:R-:W-:Y:S02]  /*0260*/  IMAD R13, R17, R30.reuse, R22.reuse ;  /* 0x0000001e110d7224 */ /* 0x180fe400078e0216 */
[----:B------:R-:W-:Y:S02]  /*0270*/  IMAD R14, R19, R30, R22 ;  /* 0x0000001e130e7224 */ /* 0x000fe400078e0216 */
[----:B------:R-:W-:-:S07]  /*0280*/  IMAD.IADD R15, R22, 0x1, R15 ;  /* 0x00000001160f7824 */ /* 0x000fce00078e020f */
.L_x_43:
        /* <DEDUP_REMOVED lines=23> */
.L_x_38:
        /* <DEDUP_REMOVED lines=33> */
[----:B---3--:R-:W-:Y:S01]  /*0610*/  @P2 VIMNMX.U16x2 R0, PT, PT, R8, R0, PT ;  /* 0x0000000008002248 */ /* 0x008fe20003fe0200 */
[----:B------:R-:W-:-:S03]  /*0620*/  VIADD R8, R20, 0x4 ;  /* 0x0000000414087836 */ /* 0x000fc60000000000 */
[----:B------:R-:W-:Y:S02]  /*0630*/  @P2 PRMT R5, R0, 0x7610, R5 ;  /* 0x0000761000052816 */ /* 0x000fe40000000005 */
[C---:B------:R-:W-:Y:S02]  /*0640*/  ISETP.GE.AND P2, PT, R8.reuse, UR7, PT ;  /* 0x0000000708007c0c */ /* 0x040fe4000bf46270 */
[----:B------:R-:W-:Y:S02]  /*0650*/  @P3 LOP3.LUT R0, R5, 0xff, RZ, 0xc0, !PT ;  /* 0x000000ff05003812 */ /* 0x000fe400078ec0ff */
[----:B------:R-:W-:Y:S02]  /*0660*/  ISETP.GT.AND P2, PT, R8, -0x1, !P2 ;  /* 0xffffffff0800780c */ /* 0x000fe40005744270 */
[----:B----4-:R-:W-:Y:S01]  /*0670*/  @P3 VIMNMX.U16x2 R0, PT, PT, R0, R2, PT ;  /* 0x0000000200003248 */ /* 0x010fe20003fe0200 */
        /* <DEDUP_REMOVED lines=9> */
[----:B-----5:R-:W-:-:S04]  /*0710*/  @P4 VIMNMX.U16x2 R0, PT, PT, R0, R4, PT ;  /* 0x0000000400004248 */ /* 0x020fc80003fe0200 */
[----:B------:R-:W-:-:S04]  /*0720*/  @P4 PRMT R5, R0, 0x7610, R5 ;  /* 0x0000761000054816 */ /* 0x000fc80000000005 */
[----:B------:R-:W-:Y:S02]  /*0730*/  @P1 LOP3.LUT R0, R5, 0xff, RZ, 0xc0, !PT ;  /* 0x000000ff05001812 */ /* 0x000fe400078ec0ff */
[----:B-1----:R-:W-:Y:S02]  /*0740*/  @P2 IADD3 R16, P5, PT, R26, R16, RZ ;  /* 0x000000101a102210 */ /* 0x002fe40007fbe0ff */
[----:B--2---:R-:W-:Y:S01]  /*0750*/  @P1 VIMNMX.U16x2 R8, PT, PT, R0, R6, PT ;  /* 0x0000000600081248 */ /* 0x004fe20003fe0200 */
        /* <DEDUP_REMOVED lines=35> */
[----:B--2---:R-:W-:-:S04]  /*0990*/  @P2 VIMNMX.U16x2 R0, PT, PT, R8, R0, PT ;  /* 0x0000000008002248 */ /* 0x004fc80003fe0200 */
[----:B------:R-:W-:-:S04]  /*09a0*/  @P2 PRMT R5, R0, 0x7610, R5 ;  /* 0x0000761000052816 */ /* 0x000fc80000000005 */
[----:B------:R-:W-:-:S04]  /*09b0*/  @P3 LOP3.LUT R0, R5, 0xff, RZ, 0xc0, !PT ;  /* 0x000000ff05003812 */ /* 0x000fc800078ec0ff */
[----:B---3--:R-:W-:-:S04]  /*09c0*/  @P3 VIMNMX.U16x2 R0, PT, PT, R0, R2, PT ;  /* 0x0000000200003248 */ /* 0x008fc80003fe0200 */
[----:B------:R-:W-:-:S04]  /*09d0*/  @P3 PRMT R5, R0, 0x7610, R5 ;  /* 0x0000761000053816 */ /* 0x000fc80000000005 */
[----:B------:R-:W-:-:S04]  /*09e0*/  @P4 LOP3.LUT R0, R5, 0xff, RZ, 0xc0, !PT ;  /* 0x000000ff05004812 */ /* 0x000fc800078ec0ff */
[----:B----4-:R-:W-:-:S04]  /*09f0*/  @P4 VIMNMX.U16x2 R0, PT, PT, R0, R4, PT ;  /* 0x0000000400004248 */ /* 0x010fc80003fe0200 */
[----:B------:R-:W-:-:S04]  /*0a00*/  @P4 PRMT R5, R0, 0x7610, R5 ;  /* 0x0000761000054816 */ /* 0x000fc80000000005 */
[----:B------:R-:W-:-:S04]  /*0a10*/  @P5 LOP3.LUT R0, R5, 0xff, RZ, 0xc0, !PT ;  /* 0x000000ff05005812 */ /* 0x000fc800078ec0ff */
[----:B-----5:R-:W-:-:S04]  /*0a20*/  @P5 VIMNMX.U16x2 R0, PT, PT, R0, R6, PT ;  /* 0x0000000600005248 */ /* 0x020fc80003fe0200 */
[----:B------:R-:W-:Y:S01]  /*0a30*/  @P5 PRMT R5, R0, 0x7610, R5 ;  /* 0x0000761000055816 */ /* 0x000fe20000000005 */
[----:B------:R-:W-:Y:S06]  /*0a40*/  BRA.U UP1, `(.L_x_38) ;  /* 0xfffffff9016c7547 */ /* 0x000fec000b83ffff */
[----:B------:R-:W-:-:S12]  /*0a50*/  UIADD3 UR4, UPT, UPT, UR6, -0x3, URZ ;  /* 0xfffffffd06047890 */ /* 0x000fd8000fffe0ff */
.L_x_37:
        /* <DEDUP_REMOVED lines=44> */
[----:B----4-:R-:W-:-:S04]  /*0d20*/  @P1 VIMNMX.U16x2 R0, PT, PT, R8, R0, PT ;  /* 0x0000000008001248 */ /* 0x010fc80003fe0200 */
[----:B------:R-:W-:-:S04]  /*0d30*/  @P1 PRMT R5, R0, 0x7610, R5 ;  /* 0x0000761000051816 */ /* 0x000fc80000000005 */
[----:B------:R-:W-:-:S04]  /*0d40*/  @P2 LOP3.LUT R0, R5, 0xff, RZ, 0xc0, !PT ;  /* 0x000000ff05002812 */ /* 0x000fc800078ec0ff */
[----:B--2---:R-:W-:-:S04]  /*0d50*/  @P2 VIMNMX.U16x2 R0, PT, PT, R0, R2, PT ;  /* 0x0000000200002248 */ /* 0x004fc80003fe0200 */
[----:B------:R-:W-:-:S04]  /*0d60*/  @P2 PRMT R5, R0, 0x7610, R5 ;  /* 0x0000761000052816 */ /* 0x000fc80000000005 */
[----:B------:R-:W-:-:S04]  /*0d70*/  @P3 LOP3.LUT R0, R5, 0xff, RZ, 0xc0, !PT ;  /* 0x000000ff05003812 */ /* 0x000fc800078ec0ff */
[----:B---3--:R-:W-:-:S04]  /*0d80*/  @P3 VIMNMX.U16x2 R0, PT, PT, R0, R4, PT ;  /* 0x0000000400003248 */ /* 0x008fc80003fe0200 */
[----:B------:R-:W-:-:S04]  /*0d90*/  @P3 PRMT R5, R0, 0x7610, R5 ;  /* 0x0000761000053816 */ /* 0x000fc80000000005 */
[----:B------:R-:W-:-:S04]  /*0da0*/  @P4 LOP3.LUT R0, R5, 0xff, RZ, 0xc0, !PT ;  /* 0x000000ff05004812 */ /* 0x000fc800078ec0ff */
[----:B-----5:R-:W-:-:S04]  /*0db0*/  @P4 VIMNMX.U16x2 R0, PT, PT, R0, R6, PT ;  /* 0x0000000600004248 */ /* 0x020fc80003fe0200 */
[----:B------:R-:W-:-:S07]  /*0dc0*/  @P4 PRMT R5, R0, 0x7610, R5 ;  /* 0x0000761000054816 */ /* 0x000fce0000000005 */
.L_x_39:
        /* <DEDUP_REMOVED lines=22> */
[----:B---3--:R-:W-:-:S04]  /*0f30*/  @P1 VIMNMX.U16x2 R0, PT, PT, R4, R0, PT ;  /* 0x0000000004001248 */ /* 0x008fc80003fe0200 */
[----:B------:R-:W-:-:S04]  /*0f40*/  @P1 PRMT R5, R0, 0x7610, R5 ;  /* 0x0000761000051816 */ /* 0x000fc80000000005 */
[----:B------:R-:W-:-:S04]  /*0f50*/  @P2 LOP3.LUT R0, R5, 0xff, RZ, 0xc0, !PT ;  /* 0x000000ff05002812 */ /* 0x000fc800078ec0ff */
[----:B--2---:R-:W-:-:S04]  /*0f60*/  @P2 VIMNMX.U16x2 R0, PT, PT, R0, R2, PT ;  /* 0x0000000200002248 */ /* 0x004fc80003fe0200 */
[----:B------:R-:W-:-:S07]  /*0f70*/  @P2 PRMT R5, R0, 0x7610, R5 ;  /* 0x0000761000052816 */ /* 0x000fce0000000005 */
.L_x_40:
        /* <DEDUP_REMOVED lines=12> */
[----:B--2---:R-:W-:-:S04]  /*1040*/  VIMNMX.U16x2 R0, PT, PT, R0, R16, PT ;  /* 0x0000001000007248 */ /* 0x004fc80003fe0200 */
[----:B------:R-:W-:-:S07]  /*1050*/  PRMT R5, R0, 0x7610, R5 ;  /* 0x0000761000057816 */ /* 0x000fce0000000005 */
.L_x_42:
[----:B------:R-:W-:Y:S05]  /*1060*/  BSYNC.RECONVERGENT B0 ;  /* 0x0000000000007941 */ /* 0x000fea0003800200 */
.L_x_41:
[----:B------:R-:W-:Y:S02]  /*1070*/  UISETP.NE.AND UP1, UPT, UR5, UR7, UPT ;  /* 0x000000070500728c */ /* 0x000fe4000bf25270 */
[----:B------:R-:W-:-:S07]  /*1080*/  UIADD3 UR4, UPT, UPT, UR5, 0x1, URZ ;  /* 0x0000000105047890 */ /* 0x000fce000fffe0ff */
[----:B------:R-:W-:Y:S01]  /*1090*/  UMOV UR5, UR4 ;  /* 0x0000000400057c82 */ /* 0x000fe20008000000 */
[----:B------:R-:W-:Y:S05]  /*10a0*/  BRA.U UP1, `(.L_x_43) ;  /* 0xfffffff101787547 */ /* 0x000fea000b83ffff */
.L_x_36:
[----:B------:R-:W0:Y:S01]  /*10b0*/  LDCU.64 UR6, c[0x0][0x388] ;  /* 0x00007100ff0677ac */ /* 0x000e220008000a00 */
[----:B------:R-:W-:-:S05]  /*10c0*/  IMAD R3, R3, R30, R22 ;  /* 0x0000001e03037224 */ /* 0x000fca00078e0216 */
[----:B0-----:R-:W-:-:S04]  /*10d0*/  IADD3 R2, P0, PT, R3, UR6, RZ ;  /* 0x0000000603027c10 */ /* 0x001fc8000ff1e0ff */
[----:B------:R-:W-:-:S05]  /*10e0*/  LEA.HI.X.SX32 R3, R3, UR7, 0x1, P0 ;  /* 0x0000000703037c11 */ /* 0x000fca00080f0eff */
[----:B------:R-:W-:Y:S01]  /*10f0*/  STG.E.U8 desc[UR8][R2.64], R5 ;  /* 0x0000000502007986 */ /* 0x000fe2000c101108 */
[----:B------:R-:W-:Y:S05]  /*1100*/  EXIT ;  /* 0x000000000000794d */ /* 0x000fea0003800000 */
.L_x_44:
        /* <DEDUP_REMOVED lines=15> */
.L_x_67:


//--------------------- .text._Z13erosionKernelPhS_iiii --------------------------
	.section	.text._Z13erosionKernelPhS_iiii,"ax",@progbits
	.align	128
        .global         _Z13erosionKernelPhS_iiii
        .type           _Z13erosionKernelPhS_iiii,@function
        .size           _Z13erosionKernelPhS_iiii,(.L_x_68 - _Z13erosionKernelPhS_iiii)
        .other          _Z13erosionKernelPhS_iiii,@"STO_CUDA_ENTRY STV_DEFAULT"
_Z13erosionKernelPhS_iiii:
.text._Z13erosionKernelPhS_iiii:
        /* <DEDUP_REMOVED lines=41> */
.L_x_52:
        /* <DEDUP_REMOVED lines=23> */
.L_x_47:
        /* <DEDUP_REMOVED lines=102> */
.L_x_46:
        /* <DEDUP_REMOVED lines=55> */
.L_x_48:
        /* <DEDUP_REMOVED lines=27> */
.L_x_49:
        /* <DEDUP_REMOVED lines=14> */
.L_x_51:
[----:B------:R-:W-:Y:S05]  /*1060*/  BSYNC.RECONVERGENT B0 ;  /* 0x0000000000007941 */ /* 0x000fea0003800200 */
.L_x_50:
[----:B------:R-:W-:Y:S02]  /*1070*/  UISETP.NE.AND UP1, UPT, UR5, UR7, UPT ;  /* 0x000000070500728c */ /* 0x000fe4000bf25270 */
[----:B------:R-:W-:-:S07]  /*1080*/  UIADD3 UR4, UPT, UPT, UR5, 0x1, URZ ;  /* 0x0000000105047890 */ /* 0x000fce000fffe0ff */
[----:B------:R-:W-:Y:S01]  /*1090*/  UMOV UR5, UR4 ;  /* 0x0000000400057c82 */ /* 0x000fe20008000000 */
[----:B------:R-:W-:Y:S05]  /*10a0*/  BRA.U UP1, `(.L_x_52) ;  /* 0xfffffff101787547 */ /* 0x000fea000b83ffff */
.L_x_45:
[----:B------:R-:W0:Y:S01]  /*10b0*/  LDCU.64 UR6, c[0x0][0x388] ;  /* 0x00007100ff0677ac */ /* 0x000e220008000a00 */
[----:B------:R-:W-:-:S05]  /*10c0*/  IMAD R3, R3, R30, R22 ;  /* 0x0000001e03037224 */ /* 0x000fca00078e0216 */
[----:B0-----:R-:W-:-:S04]  /*10d0*/  IADD3 R2, P0, PT, R3, UR6, RZ ;  /* 0x0000000603027c10 */ /* 0x001fc8000ff1e0ff */
[----:B------:R-:W-:-:S05]  /*10e0*/  LEA.HI.X.SX32 R3, R3, UR7, 0x1, P0 ;  /* 0x0000000703037c11 */ /* 0x000fca00080f0eff */
[----:B------:R-:W-:Y:S01]  /*10f0*/  STG.E.U8 desc[UR8][R2.64], R5 ;  /* 0x0000000502007986 */ /* 0x000fe2000c101108 */
[----:B------:R-:W-:Y:S05]  /*1100*/  EXIT ;  /* 0x000000000000794d */ /* 0x000fea0003800000 */
.L_x_53:
        /* <DEDUP_REMOVED lines=15> */
.L_x_68:


//--------------------- .text._Z14dilationKernelPhS_iiii --------------------------
	.section	.text._Z14dilationKernelPhS_iiii,"ax",@progbits
	.align	128
        .global         _Z14dilationKernelPhS_iiii
        .type           _Z14dilationKernelPhS_iiii,@function
        .size           _Z14dilationKernelPhS_iiii,(.L_x_69 - _Z14dilationKernelPhS_iiii)
        .other          _Z14dilationKernelPhS_iiii,@"STO_CUDA_ENTRY STV_DEFAULT"
_Z14dilationKernelPhS_iiii:
.text._Z14dilationKernelPhS_iiii:
        /* <DEDUP_REMOVED lines=40> */
.L_x_61:
        /* <DEDUP_REMOVED lines=23> */
.L_x_56:
        /* <DEDUP_REMOVED lines=102> */
.L_x_55:
        /* <DEDUP_REMOVED lines=55> */
.L_x_57:
        /* <DEDUP_REMOVED lines=27> */
.L_x_58:
        /* <DEDUP_REMOVED lines=14> */
.L_x_60:
[----:B------:R-:W-:Y:S05]  /*1050*/  BSYNC.RECONVERGENT B0 ;  /* 0x0000000000007941 */ /* 0x000fea0003800200 */
.L_x_59:
[----:B------:R-:W-:Y:S02]  /*1060*/  UISETP.NE.AND UP1, UPT, UR5, UR7, UPT ;  /* 0x000000070500728c */ /* 0x000fe4000bf25270 */
[----:B------:R-:W-:-:S07]  /*1070*/  UIADD3 UR4, UPT, UPT, UR5, 0x1, URZ ;  /* 0x0000000105047890 */ /* 0x000fce000fffe0ff */
[----:B------:R-:W-:Y:S01]  /*1080*/  UMOV UR5, UR4 ;  /* 0x0000000400057c82 */ /* 0x000fe20008000000 */
[----:B------:R-:W-:Y:S05]  /*1090*/  BRA.U UP1, `(.L_x_61) ;  /* 0xfffffff101787547 */ /* 0x000fea000b83ffff */
.L_x_54:
[----:B------:R-:W0:Y:S01]  /*10a0*/  LDCU.64 UR6, c[0x0][0x388] ;  /* 0x00007100ff0677ac */ /* 0x000e220008000a00 */
[----:B------:R-:W-:-:S05]  /*10b0*/  IMAD R3, R3, R30, R22 ;  /* 0x0000001e03037224 */ /* 0x000fca00078e0216 */
[----:B0-----:R-:W-:-:S04]  /*10c0*/  IADD3 R2, P0, PT, R3, UR6, RZ ;  /* 0x0000000603027c10 */ /* 0x001fc8000ff1e0ff */
[----:B------:R-:W-:-:S05]  /*10d0*/  LEA.HI.X.SX32 R3, R3, UR7, 0x1, P0 ;  /* 0x0000000703037c11 */ /* 0x000fca00080f0eff */
[----:B------:R-:W-:Y:S01]  /*10e0*/  STG.E.U8 desc[UR8][R2.64], R5 ;  /* 0x0000000502007986 */ /* 0x000fe2000c101108 */
[----:B------:R-:W-:Y:S05]  /*10f0*/  EXIT ;  /* 0x000000000000794d */ /* 0x000fea0003800000 */
.L_x_62:
        /* <DEDUP_REMOVED lines=16> */
.L_x_69:


//--------------------- .nv.shared.reserved.0     --------------------------
	.section	.nv.shared.reserved.0,"aw",@nobits
	.weak		__nv_reservedSMEM_offset_0_alias
	.size		__nv_reservedSMEM_offset_0_alias, 0, 64
	.other		__nv_reservedSMEM_offset_0_alias,@"STO_CUDA_RESERVED_SHARED STV_DEFAULT"
__nv_reservedSMEM_offset_0_alias:
	.zero		0
	.zero		64


//--------------------- .nv.constant0._Z14blackhatKernelPhS_iiii --------------------------
	.section	.nv.constant0._Z14blackhatKernelPhS_iiii,"a",@progbits
	.sectionflags	@""
	.align	4
.nv.constant0._Z14blackhatKernelPhS_iiii:
	.zero		928


//--------------------- .nv.constant0._Z12tophatKernelPhS_iiii --------------------------
	.section	.nv.constant0._Z12tophatKernelPhS_iiii,"a",@progbits
	.sectionflags	@""
	.align	4
.nv.constant0._Z12tophatKernelPhS_iiii:
	.zero		928


//--------------------- .nv.constant0._Z14gradientKernelPhS_iiii --------------------------
	.section	.nv.constant0._Z14gradientKernelPhS_iiii,"a",@progbits
	.sectionflags	@""
	.align	4
.nv.constant0._Z14gradientKernelPhS_iiii:
	.zero		928


//--------------------- .nv.constant0._Z13closingKernelPhS_iiii --------------------------
	.section	.nv.constant0._Z13closingKernelPhS_iiii,"a",@progbits
	.sectionflags	@""
	.align	4
.nv.constant0._Z13closingKernelPhS_iiii:
	.zero		928


//--------------------- .nv.constant0._Z13openingKernelPhS_iiii --------------------------
	.section	.nv.constant0._Z13openingKernelPhS_iiii,"a",@progbits
	.sectionflags	@""
	.align	4
.nv.constant0._Z13openingKernelPhS_iiii:
	.zero		928


//--------------------- .nv.constant0._Z13erosionKernelPhS_iiii --------------------------
	.section	.nv.constant0._Z13erosionKernelPhS_iiii,"a",@progbits
	.sectionflags	@""
	.align	4
.nv.constant0._Z13erosionKernelPhS_iiii:
	.zero		928


//--------------------- .nv.constant0._Z14dilationKernelPhS_iiii --------------------------
	.section	.nv.constant0._Z14dilationKernelPhS_iiii,"a",@progbits
	.sectionflags	@""
	.align	4
.nv.constant0._Z14dilationKernelPhS_iiii:
	.zero		928


//--------------------- SYMBOLS --------------------------

	.type		.nv.reservedSmem.offset0,@object
	.size		.nv.reservedSmem.offset0,0x4
